// auto-generated by cutlass_sweep.gemm — config: {"arch": "sm_100", "cluster_m": 1, "cluster_n": 1, "dtype": "fp16", "dtype_b": "fp16", "layout": "nt", "stages": 0, "tile_k": 64, "tile_m": 64, "tile_n": 96}
#include "cutlass/cutlass.h"
#include "cutlass/gemm/collective/collective_builder.hpp"
#include "cutlass/gemm/device/gemm_universal_adapter.h"
#include "cutlass/gemm/kernel/gemm_universal.hpp"
#include "cutlass/epilogue/collective/collective_builder.hpp"

using ElemA = cutlass::half_t;
using ElemB = cutlass::half_t;
using ElemCD = cutlass::half_t;
using Acc  = float;
using TileShape    = cute::Shape<cute::_64, cute::_96, cute::_64>;
using ClusterShape = cute::Shape<cute::_1, cute::_1, cute::_1>;

using CollectiveEpilogue = typename cutlass::epilogue::collective::CollectiveBuilder<
    cutlass::arch::Sm100, cutlass::arch::OpClassTensorOp,
    TileShape, ClusterShape,
    cutlass::epilogue::collective::EpilogueTileAuto,
    Acc, Acc,
    ElemCD, cutlass::layout::RowMajor, 128 / cutlass::sizeof_bits<ElemCD>::value,
    ElemCD, cutlass::layout::RowMajor, 128 / cutlass::sizeof_bits<ElemCD>::value,
    cutlass::epilogue::collective::EpilogueScheduleAuto
  >::CollectiveOp;

using CollectiveMainloop = typename cutlass::gemm::collective::CollectiveBuilder<
    cutlass::arch::Sm100, cutlass::arch::OpClassTensorOp,
    ElemA, cutlass::layout::RowMajor, 128 / cutlass::sizeof_bits<ElemA>::value,
    ElemB, cutlass::layout::ColumnMajor, 128 / cutlass::sizeof_bits<ElemB>::value,
    Acc,
    TileShape, ClusterShape,
    cutlass::gemm::collective::StageCountAutoCarveout<static_cast<int>(sizeof(typename CollectiveEpilogue::SharedStorage))>,
    cutlass::gemm::collective::KernelScheduleAuto
  >::CollectiveOp;

using GemmKernel = cutlass::gemm::kernel::GemmUniversal<
    cute::Shape<int,int,int,int>,
    CollectiveMainloop,
    CollectiveEpilogue
>;
using Gemm = cutlass::gemm::device::GemmUniversalAdapter<GemmKernel>;

// Force the device kernel symbol into the cubin without needing a host main.
auto* _anchor = &cutlass::device_kernel<GemmKernel>;


// ===== COMPILED SASS (sm_100a) =====

	.target	sm_100a

	.elftype	@"ET_EXEC"


//--------------------- .note.nv.tkinfo           --------------------------
	.section	.note.nv.tkinfo,"",@"SHT_NOTE"
	.sectionflags	@"SHF_NOTE_NV_TKINFO"
	.tkinfo
        /*0018*/ 	.word	0x00000002
        /*0030*/ 	.string	""
        /*0030*/ 	.string	"ptxas"
        /*0030*/ 	.string	"Cuda compilation tools, release 13.0, V13.0.88"
        /*0030*/ 	.string	"Build cuda_13.0.r13.0/compiler.36424714_0"
        /*0030*/ 	.string	"-arch sm_100a -m 64 "



//--------------------- .note.nv.cuinfo           --------------------------
	.section	.note.nv.cuinfo,"",@"SHT_NOTE"
	.sectionflags	@"SHF_NOTE_NV_CUINFO"
        /*0018*/ 	.short	0x0002
        /*001a*/ 	.short	0x0064
        /*001c*/ 	.short	0x0082
	.zero		2


//--------------------- .nv.info                  --------------------------
	.section	.nv.info,"",@"SHT_CUDA_INFO"
	.align	4


	//----- nvinfo : EIATTR_REGCOUNT
	.align		4
        /*0000*/ 	.byte	0x04, 0x2f
        /*0002*/ 	.short	(.L_19 - .L_18)
	.align		4
.L_18:
        /*0004*/ 	.word	index@(_ZN7cutlass13device_kernelINS_4gemm6kernel13GemmUniversalIN4cute5tupleIJiiiiEEENS1_10collective13CollectiveMmaINS1_35MainloopSm100TmaUmmaWarpSpecializedILi10ELi2ELi4ENS5_IJNS4_1CILi1EEESB_SB_EEEEENS5_IJNSA_ILi64EEENSA_ILi96EEESE_EEENS_6half_tENS5_IJlSB_lEEESH_SI_NS4_8TiledMMAINS4_8MMA_AtomIJNS4_20SM100_MMA_F16BF16_SSISH_SH_fLi64ELi96ELNS4_4UMMA5MajorE0ELSN_0ELNSM_7ScaleInE0ELSO_0EEEEEENS4_6LayoutISC_NS5_IJNSA_ILi0EEESS_SS_EEEEENS5_IJNS4_10UnderscoreESV_SV_EEEEENS4_13SM90_TMA_LOADENS4_14ComposedLayoutINS4_7SwizzleILi3ELi4ELi3EEENS4_18smem_ptr_flag_bitsILi16EEENSR_INS5_IJNSA_ILi8EEESE_EEENS5_IJSE_SB_EEEEEEEvNS4_8identityESY_S18_vS19_EENS_8epilogue10collective18CollectiveEpilogueINS1B_23Sm100TmaWarpSpecializedILi3ELi2ELi16ELb1ELb0EEEJSG_NS5_IJNSR_ISE_SB_EENSR_INSA_ILi32EEESB_EEEEESH_SI_SH_SI_NS1B_6fusion15FusionCallbacksIS1F_NS1K_17LinearCombinationISH_fSH_fLNS_15FloatRoundStyleE2EEESG_S1J_JEEENS4_5SM1004TMEM4LOAD26SM100_TMEM_LOAD_16dp256b4xESY_NSZ_INS10_ILi2ELi4ELi3EEES13_NSR_INS5_IJS14_S1H_EEENS5_IJS1H_SB_EEEEEEENS4_17SM75_U32x4_LDSM_NENS4_14SM90_TMA_STOREES1Y_NS4_17SM90_U32x4_STSM_NENS4_39AutoVectorizingCopyWithAssumedAlignmentILi128EEEEEEvvEEEEvNT_6ParamsE)
        /*0008*/ 	.word	0x00000058


	//----- nvinfo : EIATTR_FRAME_SIZE
	.align		4
.L_19:
        /*000c*/ 	.byte	0x04, 0x11
        /*000e*/ 	.short	(.L_21 - .L_20)
	.align		4
.L_20:
        /*0010*/ 	.word	index@($__internal_2_$__cuda_sm10x_tcgen05_guardrail_trap_unallocated_columns_being_dealloced)
        /*0014*/ 	.word	0x00000000


	//----- nvinfo : EIATTR_FRAME_SIZE
	.align		4
.L_21:
        /*0018*/ 	.byte	0x04, 0x11
        /*001a*/ 	.short	(.L_23 - .L_22)
	.align		4
.L_22:
        /*001c*/ 	.word	index@($__internal_1_$__cuda_sm10x_tcgen05_guardrail_trap_phase_invalid_during_alloc)
        /*0020*/ 	.word	0x00000000


	//----- nvinfo : EIATTR_FRAME_SIZE
	.align		4
.L_23:
        /*0024*/ 	.byte	0x04, 0x11
        /*0026*/ 	.short	(.L_25 - .L_24)
	.align		4
.L_24:
        /*0028*/ 	.word	index@($__internal_0_$__cuda_sm10x_tcgen05_guardrail_trap_col_being_dealloced_not_returned_by_alloc)
        /*002c*/ 	.word	0x00000000


	//----- nvinfo : EIATTR_FRAME_SIZE
	.align		4
.L_25:
        /*0030*/ 	.byte	0x04, 0x11
        /*0032*/ 	.short	(.L_27 - .L_26)
	.align		4
.L_26:
        /*0034*/ 	.word	index@(_ZN7cutlass13device_kernelINS_4gemm6kernel13GemmUniversalIN4cute5tupleIJiiiiEEENS1_10collective13CollectiveMmaINS1_35MainloopSm100TmaUmmaWarpSpecializedILi10ELi2ELi4ENS5_IJNS4_1CILi1EEESB_SB_EEEEENS5_IJNSA_ILi64EEENSA_ILi96EEESE_EEENS_6half_tENS5_IJlSB_lEEESH_SI_NS4_8TiledMMAINS4_8MMA_AtomIJNS4_20SM100_MMA_F16BF16_SSISH_SH_fLi64ELi96ELNS4_4UMMA5MajorE0ELSN_0ELNSM_7ScaleInE0ELSO_0EEEEEENS4_6LayoutISC_NS5_IJNSA_ILi0EEESS_SS_EEEEENS5_IJNS4_10UnderscoreESV_SV_EEEEENS4_13SM90_TMA_LOADENS4_14ComposedLayoutINS4_7SwizzleILi3ELi4ELi3EEENS4_18smem_ptr_flag_bitsILi16EEENSR_INS5_IJNSA_ILi8EEESE_EEENS5_IJSE_SB_EEEEEEEvNS4_8identityESY_S18_vS19_EENS_8epilogue10collective18CollectiveEpilogueINS1B_23Sm100TmaWarpSpecializedILi3ELi2ELi16ELb1ELb0EEEJSG_NS5_IJNSR_ISE_SB_EENSR_INSA_ILi32EEESB_EEEEESH_SI_SH_SI_NS1B_6fusion15FusionCallbacksIS1F_NS1K_17LinearCombinationISH_fSH_fLNS_15FloatRoundStyleE2EEESG_S1J_JEEENS4_5SM1004TMEM4LOAD26SM100_TMEM_LOAD_16dp256b4xESY_NSZ_INS10_ILi2ELi4ELi3EEES13_NSR_INS5_IJS14_S1H_EEENS5_IJS1H_SB_EEEEEEENS4_17SM75_U32x4_LDSM_NENS4_14SM90_TMA_STOREES1Y_NS4_17SM90_U32x4_STSM_NENS4_39AutoVectorizingCopyWithAssumedAlignmentILi128EEEEEEvvEEEEvNT_6ParamsE)
        /*0038*/ 	.word	0x00000000


	//----- nvinfo : EIATTR_MIN_STACK_SIZE
	.align		4
.L_27:
        /*003c*/ 	.byte	0x04, 0x12
        /*003e*/ 	.short	(.L_29 - .L_28)
	.align		4
.L_28:
        /*0040*/ 	.word	index@(_ZN7cutlass13device_kernelINS_4gemm6kernel13GemmUniversalIN4cute5tupleIJiiiiEEENS1_10collective13CollectiveMmaINS1_35MainloopSm100TmaUmmaWarpSpecializedILi10ELi2ELi4ENS5_IJNS4_1CILi1EEESB_SB_EEEEENS5_IJNSA_ILi64EEENSA_ILi96EEESE_EEENS_6half_tENS5_IJlSB_lEEESH_SI_NS4_8TiledMMAINS4_8MMA_AtomIJNS4_20SM100_MMA_F16BF16_SSISH_SH_fLi64ELi96ELNS4_4UMMA5MajorE0ELSN_0ELNSM_7ScaleInE0ELSO_0EEEEEENS4_6LayoutISC_NS5_IJNSA_ILi0EEESS_SS_EEEEENS5_IJNS4_10UnderscoreESV_SV_EEEEENS4_13SM90_TMA_LOADENS4_14ComposedLayoutINS4_7SwizzleILi3ELi4ELi3EEENS4_18smem_ptr_flag_bitsILi16EEENSR_INS5_IJNSA_ILi8EEESE_EEENS5_IJSE_SB_EEEEEEEvNS4_8identityESY_S18_vS19_EENS_8epilogue10collective18CollectiveEpilogueINS1B_23Sm100TmaWarpSpecializedILi3ELi2ELi16ELb1ELb0EEEJSG_NS5_IJNSR_ISE_SB_EENSR_INSA_ILi32EEESB_EEEEESH_SI_SH_SI_NS1B_6fusion15FusionCallbacksIS1F_NS1K_17LinearCombinationISH_fSH_fLNS_15FloatRoundStyleE2EEESG_S1J_JEEENS4_5SM1004TMEM4LOAD26SM100_TMEM_LOAD_16dp256b4xESY_NSZ_INS10_ILi2ELi4ELi3EEES13_NSR_INS5_IJS14_S1H_EEENS5_IJS1H_SB_EEEEEEENS4_17SM75_U32x4_LDSM_NENS4_14SM90_TMA_STOREES1Y_NS4_17SM90_U32x4_STSM_NENS4_39AutoVectorizingCopyWithAssumedAlignmentILi128EEEEEEvvEEEEvNT_6ParamsE)
        /*0044*/ 	.word	0x00000000
.L_29:


//--------------------- .nv.compat                --------------------------
	.section	.nv.compat,"",@"SHT_CUDA_COMPAT_INFO"
	.align	4
        /*0000*/ 	.byte	0x02, 0x09, 0x01, 0x00, 0x02, 0x02, 0x02, 0x00, 0x02, 0x05, 0x05, 0x00, 0x03, 0x07, 0x01, 0x01
        /*0010*/ 	.byte	0x02, 0x03, 0x01, 0x00, 0x02, 0x06, 0x01, 0x00, 0x04, 0x0b, 0x08, 0x00, 0x09, 0x00, 0x00, 0x00
        /*0020*/ 	.byte	0x00, 0x00, 0x00, 0x00


//--------------------- .nv.info._ZN7cutlass13device_kernelINS_4gemm6kernel13GemmUniversalIN4cute5tupleIJiiiiEEENS1_10collective13CollectiveMmaINS1_35MainloopSm100TmaUmmaWarpSpecializedILi10ELi2ELi4ENS5_IJNS4_1CILi1EEESB_SB_EEEEENS5_IJNSA_ILi64EEENSA_ILi96EEESE_EEENS_6half_tENS5_IJlSB_lEEESH_SI_NS4_8TiledMMAINS4_8MMA_AtomIJNS4_20SM100_MMA_F16BF16_SSISH_SH_fLi64ELi96ELNS4_4UMMA5MajorE0ELSN_0ELNSM_7ScaleInE0ELSO_0EEEEEENS4_6LayoutISC_NS5_IJNSA_ILi0EEESS_SS_EEEEENS5_IJNS4_10UnderscoreESV_SV_EEEEENS4_13SM90_TMA_LOADENS4_14ComposedLayoutINS4_7SwizzleILi3ELi4ELi3EEENS4_18smem_ptr_flag_bitsILi16EEENSR_INS5_IJNSA_ILi8EEESE_EEENS5_IJSE_SB_EEEEEEEvNS4_8identityESY_S18_vS19_EENS_8epilogue10collective18CollectiveEpilogueINS1B_23Sm100TmaWarpSpecializedILi3ELi2ELi16ELb1ELb0EEEJSG_NS5_IJNSR_ISE_SB_EENSR_INSA_ILi32EEESB_EEEEESH_SI_SH_SI_NS1B_6fusion15FusionCallbacksIS1F_NS1K_17LinearCombinationISH_fSH_fLNS_15FloatRoundStyleE2EEESG_S1J_JEEENS4_5SM1004TMEM4LOAD26SM100_TMEM_LOAD_16dp256b4xESY_NSZ_INS10_ILi2ELi4ELi3EEES13_NSR_INS5_IJS14_S1H_EEENS5_IJS1H_SB_EEEEEEENS4_17SM75_U32x4_LDSM_NENS4_14SM90_TMA_STOREES1Y_NS4_17SM90_U32x4_STSM_NENS4_39AutoVectorizingCopyWithAssumedAlignmentILi128EEEEEEvvEEEEvNT_6ParamsE --------------------------
	.section	.nv.info._ZN7cutlass13device_kernelINS_4gemm6kernel13GemmUniversalIN4cute5tupleIJiiiiEEENS1_10collective13CollectiveMmaINS1_35MainloopSm100TmaUmmaWarpSpecializedILi10ELi2ELi4ENS5_IJNS4_1CILi1EEESB_SB_EEEEENS5_IJNSA_ILi64EEENSA_ILi96EEESE_EEENS_6half_tENS5_IJlSB_lEEESH_SI_NS4_8TiledMMAINS4_8MMA_AtomIJNS4_20SM100_MMA_F16BF16_SSISH_SH_fLi64ELi96ELNS4_4UMMA5MajorE0ELSN_0ELNSM_7ScaleInE0ELSO_0EEEEEENS4_6LayoutISC_NS5_IJNSA_ILi0EEESS_SS_EEEEENS5_IJNS4_10UnderscoreESV_SV_EEEEENS4_13SM90_TMA_LOADENS4_14ComposedLayoutINS4_7SwizzleILi3ELi4ELi3EEENS4_18smem_ptr_flag_bitsILi16EEENSR_INS5_IJNSA_ILi8EEESE_EEENS5_IJSE_SB_EEEEEEEvNS4_8identityESY_S18_vS19_EENS_8epilogue10collective18CollectiveEpilogueINS1B_23Sm100TmaWarpSpecializedILi3ELi2ELi16ELb1ELb0EEEJSG_NS5_IJNSR_ISE_SB_EENSR_INSA_ILi32EEESB_EEEEESH_SI_SH_SI_NS1B_6fusion15FusionCallbacksIS1F_NS1K_17LinearCombinationISH_fSH_fLNS_15FloatRoundStyleE2EEESG_S1J_JEEENS4_5SM1004TMEM4LOAD26SM100_TMEM_LOAD_16dp256b4xESY_NSZ_INS10_ILi2ELi4ELi3EEES13_NSR_INS5_IJS14_S1H_EEENS5_IJS1H_SB_EEEEEEENS4_17SM75_U32x4_LDSM_NENS4_14SM90_TMA_STOREES1Y_NS4_17SM90_U32x4_STSM_NENS4_39AutoVectorizingCopyWithAssumedAlignmentILi128EEEEEEvvEEEEvNT_6ParamsE,"",@"SHT_CUDA_INFO"
	.sectionflags	@""
	.align	4


	//----- nvinfo : EIATTR_CUDA_API_VERSION
	.align		4
        /*0000*/ 	.byte	0x04, 0x37
        /*0002*/ 	.short	(.L_31 - .L_30)
.L_30:
        /*0004*/ 	.word	0x00000082


	//----- nvinfo : EIATTR_KPARAM_INFO
	.align		4
.L_31:
        /*0008*/ 	.byte	0x04, 0x17
        /*000a*/ 	.short	(.L_33 - .L_32)
.L_32:
        /*000c*/ 	.word	0x00000000
        /*0010*/ 	.short	0x0000
        /*0012*/ 	.short	0x0000
        /*0014*/ 	.byte	0x00, 0xf0, 0x01, 0x20


	//----- nvinfo : EIATTR_AT_ENTRY_FRAGMENTS
	.align		4
.L_33:
        /*0018*/ 	.byte	0x04, 0x4f
        /*001a*/ 	.short	(.L_35 - .L_34)


	//   ....[0]....
.L_34:
        /*001c*/ 	.word	0x00000006


	//----- nvinfo : EIATTR_RESERVED_SMEM_USED
	.align		4
.L_35:
        /*0020*/ 	.byte	0x01, 0x41
	.zero		2


	//----- nvinfo : EIATTR_SPARSE_MMA_MASK
	.align		4
        /*0024*/ 	.byte	0x03, 0x50
        /*0026*/ 	.short	0x0000


	//----- nvinfo : EIATTR_TCGEN05_1CTA_USED
	.align		4
        /*0028*/ 	.byte	0x01, 0x51
	.zero		2


	//----- nvinfo : EIATTR_MAXREG_COUNT
	.align		4
        /*002c*/ 	.byte	0x03, 0x1b
        /*002e*/ 	.short	0x00ff


	//----- nvinfo : EIATTR_NUM_BARRIERS
	.align		4
        /*0030*/ 	.byte	0x02, 0x4c
        /*0032*/ 	.byte	0x07
	.zero		1


	//----- nvinfo : EIATTR_EXTERNS
	.align		4
        /*0034*/ 	.byte	0x04, 0x0f
        /*0036*/ 	.short	(.L_37 - .L_36)


	//   ....[0]....
	.align		4
.L_36:
        /*0038*/ 	.word	index@(__assertfail)


	//----- nvinfo : EIATTR_MERCURY_ISA_VERSION
	.align		4
.L_37:
        /*003c*/ 	.byte	0x03, 0x5f
        /*003e*/ 	.short	0x0101


	//----- nvinfo : EIATTR_INT_WARP_WIDE_INSTR_OFFSETS
	.align		4
        /*0040*/ 	.byte	0x04, 0x31
        /*0042*/ 	.short	(.L_39 - .L_38)


	//   ....[0]....
.L_38:
        /*0044*/ 	.word	0x00001ec0


	//   ....[1]....
        /*0048*/ 	.word	0x00003cc0


	//   ....[2]....
        /*004c*/ 	.word	0x00003ce0


	//   ....[3]....
        /*0050*/ 	.word	0x00003d10


	//   ....[4]....
        /*0054*/ 	.word	0x00004640


	//   ....[5]....
        /*0058*/ 	.word	0x000046b0


	//   ....[6]....
        /*005c*/ 	.word	0x000047b0


	//   ....[7]....
        /*0060*/ 	.word	0x00004840


	//   ....[8]....
        /*0064*/ 	.word	0x00004a20


	//   ....[9]....
        /*0068*/ 	.word	0x00004b80


	//----- nvinfo : EIATTR_COOP_GROUP_MASK_REGIDS
	.align		4
.L_39:
        /*006c*/ 	.byte	0x04, 0x29
        /*006e*/ 	.short	(.L_41 - .L_40)


	//   ....[0]....
.L_40:
        /*0070*/ 	.word	0xffffffff


	//   ....[1]....
        /*0074*/ 	.word	0xffffffff


	//   ....[2]....
        /*0078*/ 	.word	0xffffffff


	//   ....[3]....
        /*007c*/ 	.word	0xffffffff


	//   ....[4]....
        /*0080*/ 	.word	0xffffffff


	//   ....[5]....
        /*0084*/ 	.word	0xffffffff


	//   ....[6]....
        /*0088*/ 	.word	0xffffffff


	//   ....[7]....
        /*008c*/ 	.word	0xffffffff


	//   ....[8]....
        /*0090*/ 	.word	0xffffffff


	//   ....[9]....
        /*0094*/ 	.word	0xffffffff


	//   ....[10]....
        /*0098*/ 	.word	0xffffffff


	//   ....[11]....
        /*009c*/ 	.word	0xffffffff


	//   ....[12]....
        /*00a0*/ 	.word	0xffffffff


	//----- nvinfo : EIATTR_COOP_GROUP_INSTR_OFFSETS
	.align		4
.L_41:
        /*00a4*/ 	.byte	0x04, 0x28
        /*00a6*/ 	.short	(.L_43 - .L_42)


	//   ....[0]....
.L_42:
        /*00a8*/ 	.word	0x00000090


	//   ....[1]....
        /*00ac*/ 	.word	0x000004d0


	//   ....[2]....
        /*00b0*/ 	.word	0x00000730


	//   ....[3]....
        /*00b4*/ 	.word	0x000008b0


	//   ....[4]....
        /*00b8*/ 	.word	0x000009b0


	//   ....[5]....
        /*00bc*/ 	.word	0x00000b20


	//   ....[6]....
        /*00c0*/ 	.word	0x00000cc0


	//   ....[7]....
        /*00c4*/ 	.word	0x00001da0


	//   ....[8]....
        /*00c8*/ 	.word	0x00002ee0


	//   ....[9]....
        /*00cc*/ 	.word	0x000030f0


	//   ....[10]....
        /*00d0*/ 	.word	0x00003120


	//   ....[11]....
        /*00d4*/ 	.word	0x00003ba0


	//   ....[12]....
        /*00d8*/ 	.word	0x00003dd0


	//----- nvinfo : EIATTR_VRC_CTA_INIT_COUNT
	.align		4
.L_43:
        /*00dc*/ 	.byte	0x02, 0x4a
        /*00de*/ 	.byte	0x80
	.zero		1


	//----- nvinfo : EIATTR_SYSCALL_OFFSETS
	.align		4
        /*00e0*/ 	.byte	0x04, 0x46
        /*00e2*/ 	.short	(.L_45 - .L_44)


	//   ....[0]....
.L_44:
        /*00e4*/ 	.word	0x00005610


	//   ....[1]....
        /*00e8*/ 	.word	0x00005700


	//   ....[2]....
        /*00ec*/ 	.word	0x00005e50


	//   ....[3]....
        /*00f0*/ 	.word	0x00006710


	//   ....[4]....
        /*00f4*/ 	.word	0x00006fb0


	//----- nvinfo : EIATTR_MBARRIER_INSTR_OFFSETS
	.align		4
.L_45:
        /*00f8*/ 	.byte	0x04, 0x39
        /*00fa*/ 	.short	(.L_47 - .L_46)


	//   ....[0]....
.L_46:
        /*00fc*/ 	.word	0x000005d0
        /*0100*/ 	.word	0x000000ff
        /*0104*/ 	.word	0x00000000
        /*0108*/ 	.short	0x0100
        /*010a*/ 	.byte	0x05
	.zero		1


	//   ....[1]....
        /*010c*/ 	.word	0x000005e0
        /*0110*/ 	.word	0x000000ff
        /*0114*/ 	.word	0x00000050
        /*0118*/ 	.short	0x0100
        /*011a*/ 	.byte	0x05
	.zero		1


	//   ....[2]....
        /*011c*/ 	.word	0x000005f0
        /*0120*/ 	.word	0x000000ff
        /*0124*/ 	.word	0x00000008
        /*0128*/ 	.short	0x0100
        /*012a*/ 	.byte	0x05
	.zero		1


	//   ....[3]....
        /*012c*/ 	.word	0x00000600
        /*0130*/ 	.word	0x000000ff
        /*0134*/ 	.word	0x00000058
        /*0138*/ 	.short	0x0100
        /*013a*/ 	.byte	0x05
	.zero		1


	//   ....[4]....
        /*013c*/ 	.word	0x00000610
        /*0140*/ 	.word	0x000000ff
        /*0144*/ 	.word	0x00000010
        /*0148*/ 	.short	0x0100
        /*014a*/ 	.byte	0x05
	.zero		1


	//   ....[5]....
        /*014c*/ 	.word	0x00000620
        /*0150*/ 	.word	0x000000ff
        /*0154*/ 	.word	0x00000060
        /*0158*/ 	.short	0x0100
        /*015a*/ 	.byte	0x05
	.zero		1


	//   ....[6]....
        /*015c*/ 	.word	0x00000630
        /*0160*/ 	.word	0x000000ff
        /*0164*/ 	.word	0x00000018
        /*0168*/ 	.short	0x0100
        /*016a*/ 	.byte	0x05
	.zero		1


	//   ....[7]....
        /*016c*/ 	.word	0x00000640
        /*0170*/ 	.word	0x000000ff
        /*0174*/ 	.word	0x00000068
        /*0178*/ 	.short	0x0100
        /*017a*/ 	.byte	0x05
	.zero		1


	//   ....[8]....
        /*017c*/ 	.word	0x00000650
        /*0180*/ 	.word	0x000000ff
        /*0184*/ 	.word	0x00000020
        /*0188*/ 	.short	0x0100
        /*018a*/ 	.byte	0x05
	.zero		1


	//   ....[9]....
        /*018c*/ 	.word	0x00000660
        /*0190*/ 	.word	0x000000ff
        /*0194*/ 	.word	0x00000070
        /*0198*/ 	.short	0x0100
        /*019a*/ 	.byte	0x05
	.zero		1


	//   ....[10]....
        /*019c*/ 	.word	0x00000670
        /*01a0*/ 	.word	0x000000ff
        /*01a4*/ 	.word	0x00000028
        /*01a8*/ 	.short	0x0100
        /*01aa*/ 	.byte	0x05
	.zero		1


	//   ....[11]....
        /*01ac*/ 	.word	0x00000680
        /*01b0*/ 	.word	0x000000ff
        /*01b4*/ 	.word	0x00000078
        /*01b8*/ 	.short	0x0100
        /*01ba*/ 	.byte	0x05
	.zero		1


	//   ....[12]....
        /*01bc*/ 	.word	0x00000690
        /*01c0*/ 	.word	0x000000ff
        /*01c4*/ 	.word	0x00000030
        /*01c8*/ 	.short	0x0100
        /*01ca*/ 	.byte	0x05
	.zero		1


	//   ....[13]....
        /*01cc*/ 	.word	0x000006a0
        /*01d0*/ 	.word	0x000000ff
        /*01d4*/ 	.word	0x00000080
        /*01d8*/ 	.short	0x0100
        /*01da*/ 	.byte	0x05
	.zero		1


	//   ....[14]....
        /*01dc*/ 	.word	0x000006b0
        /*01e0*/ 	.word	0x000000ff
        /*01e4*/ 	.word	0x00000038
        /*01e8*/ 	.short	0x0100
        /*01ea*/ 	.byte	0x05
	.zero		1


	//   ....[15]....
        /*01ec*/ 	.word	0x000006c0
        /*01f0*/ 	.word	0x000000ff
        /*01f4*/ 	.word	0x00000088
        /*01f8*/ 	.short	0x0100
        /*01fa*/ 	.byte	0x05
	.zero		1


	//   ....[16]....
        /*01fc*/ 	.word	0x000006d0
        /*0200*/ 	.word	0x000000ff
        /*0204*/ 	.word	0x00000040
        /*0208*/ 	.short	0x0100
        /*020a*/ 	.byte	0x05
	.zero		1


	//   ....[17]....
        /*020c*/ 	.word	0x000006e0
        /*0210*/ 	.word	0x000000ff
        /*0214*/ 	.word	0x00000090
        /*0218*/ 	.short	0x0100
        /*021a*/ 	.byte	0x05
	.zero		1


	//   ....[18]....
        /*021c*/ 	.word	0x000006f0
        /*0220*/ 	.word	0x000000ff
        /*0224*/ 	.word	0x00000048
        /*0228*/ 	.short	0x0100
        /*022a*/ 	.byte	0x05
	.zero		1


	//   ....[19]....
        /*022c*/ 	.word	0x00000700
        /*0230*/ 	.word	0x000000ff
        /*0234*/ 	.word	0x00000098
        /*0238*/ 	.short	0x0100
        /*023a*/ 	.byte	0x05
	.zero		1


	//   ....[20]....
        /*023c*/ 	.word	0x00000840
        /*0240*/ 	.word	0x000000ff
        /*0244*/ 	.word	0x000000a0
        /*0248*/ 	.short	0x0100
        /*024a*/ 	.byte	0x07
	.zero		1


	//   ....[21]....
        /*024c*/ 	.word	0x00000850
        /*0250*/ 	.word	0x000000ff
        /*0254*/ 	.word	0x000000b8
        /*0258*/ 	.short	0x0100
        /*025a*/ 	.byte	0x07
	.zero		1


	//   ....[22]....
        /*025c*/ 	.word	0x00000860
        /*0260*/ 	.word	0x000000ff
        /*0264*/ 	.word	0x000000a8
        /*0268*/ 	.short	0x0100
        /*026a*/ 	.byte	0x07
	.zero		1


	//   ....[23]....
        /*026c*/ 	.word	0x00000870
        /*0270*/ 	.word	0x000000ff
        /*0274*/ 	.word	0x000000c0
        /*0278*/ 	.short	0x0100
        /*027a*/ 	.byte	0x07
	.zero		1


	//   ....[24]....
        /*027c*/ 	.word	0x00000880
        /*0280*/ 	.word	0x000000ff
        /*0284*/ 	.word	0x000000b0
        /*0288*/ 	.short	0x0100
        /*028a*/ 	.byte	0x07
	.zero		1


	//   ....[25]....
        /*028c*/ 	.word	0x00000890
        /*0290*/ 	.word	0x000000ff
        /*0294*/ 	.word	0x000000c8
        /*0298*/ 	.short	0x0100
        /*029a*/ 	.byte	0x07
	.zero		1


	//   ....[26]....
        /*029c*/ 	.word	0x00000980
        /*02a0*/ 	.word	0x000000ff
        /*02a4*/ 	.word	0x000000d0
        /*02a8*/ 	.short	0x0100
        /*02aa*/ 	.byte	0x05
	.zero		1


	//   ....[27]....
        /*02ac*/ 	.word	0x00000990
        /*02b0*/ 	.word	0x000000ff
        /*02b4*/ 	.word	0x000000d8
        /*02b8*/ 	.short	0x0100
        /*02ba*/ 	.byte	0x05
	.zero		1


	//   ....[28]....
        /*02bc*/ 	.word	0x00000ad0
        /*02c0*/ 	.word	0x000000ff
        /*02c4*/ 	.word	0x000000e0
        /*02c8*/ 	.short	0x0100
        /*02ca*/ 	.byte	0x05
	.zero		1


	//   ....[29]....
        /*02cc*/ 	.word	0x00000ae0
        /*02d0*/ 	.word	0x000000ff
        /*02d4*/ 	.word	0x000000f0
        /*02d8*/ 	.short	0x0100
        /*02da*/ 	.byte	0x05
	.zero		1


	//   ....[30]....
        /*02dc*/ 	.word	0x00000af0
        /*02e0*/ 	.word	0x000000ff
        /*02e4*/ 	.word	0x000000e8
        /*02e8*/ 	.short	0x0100
        /*02ea*/ 	.byte	0x05
	.zero		1


	//   ....[31]....
        /*02ec*/ 	.word	0x00000b00
        /*02f0*/ 	.word	0x000000ff
        /*02f4*/ 	.word	0x000000f8
        /*02f8*/ 	.short	0x0100
        /*02fa*/ 	.byte	0x05
	.zero		1


	//   ....[32]....
        /*02fc*/ 	.word	0x00000c30
        /*0300*/ 	.word	0x000000ff
        /*0304*/ 	.word	0x00000100
        /*0308*/ 	.short	0x0100
        /*030a*/ 	.byte	0x07
	.zero		1


	//   ....[33]....
        /*030c*/ 	.word	0x00000c40
        /*0310*/ 	.word	0x000000ff
        /*0314*/ 	.word	0x00000120
        /*0318*/ 	.short	0x0100
        /*031a*/ 	.byte	0x07
	.zero		1


	//   ....[34]....
        /*031c*/ 	.word	0x00000c50
        /*0320*/ 	.word	0x000000ff
        /*0324*/ 	.word	0x00000108
        /*0328*/ 	.short	0x0100
        /*032a*/ 	.byte	0x07
	.zero		1


	//   ....[35]....
        /*032c*/ 	.word	0x00000c60
        /*0330*/ 	.word	0x000000ff
        /*0334*/ 	.word	0x00000128
        /*0338*/ 	.short	0x0100
        /*033a*/ 	.byte	0x07
	.zero		1


	//   ....[36]....
        /*033c*/ 	.word	0x00000c70
        /*0340*/ 	.word	0x000000ff
        /*0344*/ 	.word	0x00000110
        /*0348*/ 	.short	0x0100
        /*034a*/ 	.byte	0x07
	.zero		1


	//   ....[37]....
        /*034c*/ 	.word	0x00000c80
        /*0350*/ 	.word	0x000000ff
        /*0354*/ 	.word	0x00000130
        /*0358*/ 	.short	0x0100
        /*035a*/ 	.byte	0x07
	.zero		1


	//   ....[38]....
        /*035c*/ 	.word	0x00000c90
        /*0360*/ 	.word	0x000000ff
        /*0364*/ 	.word	0x00000118
        /*0368*/ 	.short	0x0100
        /*036a*/ 	.byte	0x07
	.zero		1


	//   ....[39]....
        /*036c*/ 	.word	0x00000ca0
        /*0370*/ 	.word	0x000000ff
        /*0374*/ 	.word	0x00000138
        /*0378*/ 	.short	0x0100
        /*037a*/ 	.byte	0x07
	.zero		1


	//   ....[40]....
        /*037c*/ 	.word	0x00000d90
        /*0380*/ 	.word	0x000000ff
        /*0384*/ 	.word	0x00000140
        /*0388*/ 	.short	0x0100
        /*038a*/ 	.byte	0x05
	.zero		1


	//   ....[41]....
        /*038c*/ 	.word	0x00000da0
        /*0390*/ 	.word	0x000000ff
        /*0394*/ 	.word	0x00000150
        /*0398*/ 	.short	0x0100
        /*039a*/ 	.byte	0x05
	.zero		1


	//   ....[42]....
        /*039c*/ 	.word	0x00000db0
        /*03a0*/ 	.word	0x000000ff
        /*03a4*/ 	.word	0x00000148
        /*03a8*/ 	.short	0x0100
        /*03aa*/ 	.byte	0x05
	.zero		1


	//   ....[43]....
        /*03ac*/ 	.word	0x00000dc0
        /*03b0*/ 	.word	0x000000ff
        /*03b4*/ 	.word	0x00000158
        /*03b8*/ 	.short	0x0100
        /*03ba*/ 	.byte	0x05
	.zero		1


	//   ....[44]....
        /*03bc*/ 	.word	0x000016a0
        /*03c0*/ 	.word	0x00000003
        /*03c4*/ 	.word	0x00000150
        /*03c8*/ 	.short	0x010a
        /*03ca*/ 	.byte	0xff
	.zero		1


	//   ....[45]....
        /*03cc*/ 	.word	0x000016d0
        /*03d0*/ 	.word	0x00000003
        /*03d4*/ 	.word	0x00000140
        /*03d8*/ 	.short	0x0101
        /*03da*/ 	.byte	0xff
	.zero		1


	//   ....[46]....
        /*03dc*/ 	.word	0x000017a0
        /*03e0*/ 	.word	0x000000ff
        /*03e4*/ 	.word	0x00000050
        /*03e8*/ 	.short	0x010a
        /*03ea*/ 	.byte	0x05
	.zero		1


	//   ....[47]....
        /*03ec*/ 	.word	0x00001840
        /*03f0*/ 	.word	0x000000ff
        /*03f4*/ 	.word	0x00000050
        /*03f8*/ 	.short	0x010a
        /*03fa*/ 	.byte	0x21
	.zero		1


	//   ....[48]....
        /*03fc*/ 	.word	0x00001990
        /*0400*/ 	.word	0x000000ff
        /*0404*/ 	.word	0x00000050
        /*0408*/ 	.short	0x010a
        /*040a*/ 	.byte	0x08
	.zero		1


	//   ....[49]....
        /*040c*/ 	.word	0x00001aa0
        /*0410*/ 	.word	0x000000ff
        /*0414*/ 	.word	0x000000d8
        /*0418*/ 	.short	0x0101
        /*041a*/ 	.byte	0x04
	.zero		1


	//   ....[50]....
        /*041c*/ 	.word	0x00001ac0
        /*0420*/ 	.word	0x000000ff
        /*0424*/ 	.word	0x00000050
        /*0428*/ 	.short	0x010a
        /*042a*/ 	.byte	0x05
	.zero		1


	//   ....[51]....
        /*042c*/ 	.word	0x00001b40
        /*0430*/ 	.word	0x000000ff
        /*0434*/ 	.word	0x00000050
        /*0438*/ 	.short	0x010a
        /*043a*/ 	.byte	0x11
	.zero		1


	//   ....[52]....
        /*043c*/ 	.word	0x00001c90
        /*0440*/ 	.word	0x000000ff
        /*0444*/ 	.word	0x00000050
        /*0448*/ 	.short	0x010a
        /*044a*/ 	.byte	0x08
	.zero		1


	//   ....[53]....
        /*044c*/ 	.word	0x00001dd0
        /*0450*/ 	.word	0x00000002
        /*0454*/ 	.word	0x000000e0
        /*0458*/ 	.short	0x010a
        /*045a*/ 	.byte	0xff
	.zero		1


	//   ....[54]....
        /*045c*/ 	.word	0x00001e90
        /*0460*/ 	.word	0x00000002
        /*0464*/ 	.word	0x00000000
        /*0468*/ 	.short	0x0101
        /*046a*/ 	.byte	0xff
	.zero		1


	//   ....[55]....
        /*046c*/ 	.word	0x000023f0
        /*0470*/ 	.word	0x000000ff
        /*0474*/ 	.word	0x00000000
        /*0478*/ 	.short	0x010a
        /*047a*/ 	.byte	0x05
	.zero		1


	//   ....[56]....
        /*047c*/ 	.word	0x00002480
        /*0480*/ 	.word	0x000000ff
        /*0484*/ 	.word	0x00000000
        /*0488*/ 	.short	0x010a
        /*048a*/ 	.byte	0x05
	.zero		1


	//   ....[57]....
        /*048c*/ 	.word	0x00002510
        /*0490*/ 	.word	0x000000ff
        /*0494*/ 	.word	0x00000000
        /*0498*/ 	.short	0x010a
        /*049a*/ 	.byte	0x05
	.zero		1


	//   ....[58]....
        /*049c*/ 	.word	0x000025a0
        /*04a0*/ 	.word	0x000000ff
        /*04a4*/ 	.word	0x00000000
        /*04a8*/ 	.short	0x010a
        /*04aa*/ 	.byte	0x05
	.zero		1


	//   ....[59]....
        /*04ac*/ 	.word	0x00002630
        /*04b0*/ 	.word	0x000000ff
        /*04b4*/ 	.word	0x00000000
        /*04b8*/ 	.short	0x010a
        /*04ba*/ 	.byte	0x05
	.zero		1


	//   ....[60]....
        /*04bc*/ 	.word	0x000026c0
        /*04c0*/ 	.word	0x000000ff
        /*04c4*/ 	.word	0x00000000
        /*04c8*/ 	.short	0x010a
        /*04ca*/ 	.byte	0x05
	.zero		1


	//   ....[61]....
        /*04cc*/ 	.word	0x00002750
        /*04d0*/ 	.word	0x000000ff
        /*04d4*/ 	.word	0x00000000
        /*04d8*/ 	.short	0x010a
        /*04da*/ 	.byte	0x05
	.zero		1


	//   ....[62]....
        /*04dc*/ 	.word	0x000027e0
        /*04e0*/ 	.word	0x000000ff
        /*04e4*/ 	.word	0x00000000
        /*04e8*/ 	.short	0x010a
        /*04ea*/ 	.byte	0x05
	.zero		1


	//   ....[63]....
        /*04ec*/ 	.word	0x00002870
        /*04f0*/ 	.word	0x000000ff
        /*04f4*/ 	.word	0x00000000
        /*04f8*/ 	.short	0x010a
        /*04fa*/ 	.byte	0x05
	.zero		1


	//   ....[64]....
        /*04fc*/ 	.word	0x00002910
        /*0500*/ 	.word	0x00000000
        /*0504*/ 	.word	0x00000000
        /*0508*/ 	.short	0x010a
        /*050a*/ 	.byte	0xff
	.zero		1


	//   ....[65]....
        /*050c*/ 	.word	0x00002a30
        /*0510*/ 	.word	0x00000000
        /*0514*/ 	.word	0x00000140
        /*0518*/ 	.short	0x010a
        /*051a*/ 	.byte	0xff
	.zero		1


	//   ....[66]....
        /*051c*/ 	.word	0x00002a90
        /*0520*/ 	.word	0x00000004
        /*0524*/ 	.word	0x00000000
        /*0528*/ 	.short	0x0101
        /*052a*/ 	.byte	0xff
	.zero		1


	//   ....[67]....
        /*052c*/ 	.word	0x00002ab0
        /*0530*/ 	.word	0x000000ff
        /*0534*/ 	.word	0x000000f0
        /*0538*/ 	.short	0x010a
        /*053a*/ 	.byte	0x05
	.zero		1


	//   ....[68]....
        /*053c*/ 	.word	0x00002bd0
        /*0540*/ 	.word	0x00000000
        /*0544*/ 	.word	0x000000e0
        /*0548*/ 	.short	0x010a
        /*054a*/ 	.byte	0xff
	.zero		1


	//   ....[69]....
        /*054c*/ 	.word	0x00002ce0
        /*0550*/ 	.word	0x00000000
        /*0554*/ 	.word	0x00000000
        /*0558*/ 	.short	0x0101
        /*055a*/ 	.byte	0xff
	.zero		1


	//   ....[70]....
        /*055c*/ 	.word	0x00002d70
        /*0560*/ 	.word	0x000000ff
        /*0564*/ 	.word	0x000000f0
        /*0568*/ 	.short	0x0106
        /*056a*/ 	.byte	0x05
	.zero		1


	//   ....[71]....
        /*056c*/ 	.word	0x00002d90
        /*0570*/ 	.word	0x000000ff
        /*0574*/ 	.word	0x000000f0
        /*0578*/ 	.short	0x010a
        /*057a*/ 	.byte	0x05
	.zero		1


	//   ....[72]....
        /*057c*/ 	.word	0x00002e20
        /*0580*/ 	.word	0x000000ff
        /*0584*/ 	.word	0x000000f0
        /*0588*/ 	.short	0x0106
        /*058a*/ 	.byte	0x04
	.zero		1


	//   ....[73]....
        /*058c*/ 	.word	0x00002e60
        /*0590*/ 	.word	0x00000000
        /*0594*/ 	.word	0x000000f0
        /*0598*/ 	.short	0x010a
        /*059a*/ 	.byte	0xff
	.zero		1


	//   ....[74]....
        /*059c*/ 	.word	0x000033a0
        /*05a0*/ 	.word	0x00000000
        /*05a4*/ 	.word	0x000000e0
        /*05a8*/ 	.short	0x010a
        /*05aa*/ 	.byte	0xff
	.zero		1


	//   ....[75]....
        /*05ac*/ 	.word	0x000034b0
        /*05b0*/ 	.word	0x00000003
        /*05b4*/ 	.word	0x00000000
        /*05b8*/ 	.short	0x0101
        /*05ba*/ 	.byte	0xff
	.zero		1


	//   ....[76]....
        /*05bc*/ 	.word	0x000034c0
        /*05c0*/ 	.word	0x000000ff
        /*05c4*/ 	.word	0x00000000
        /*05c8*/ 	.short	0x010a
        /*05ca*/ 	.byte	0x05
	.zero		1


	//   ....[77]....
        /*05cc*/ 	.word	0x00003530
        /*05d0*/ 	.word	0x000000ff
        /*05d4*/ 	.word	0x00000120
        /*05d8*/ 	.short	0x010a
        /*05da*/ 	.byte	0x0e
	.zero		1


	//   ....[78]....
        /*05dc*/ 	.word	0x00003600
        /*05e0*/ 	.word	0x000000ff
        /*05e4*/ 	.word	0x00000000
        /*05e8*/ 	.short	0x010a
        /*05ea*/ 	.byte	0x07
	.zero		1


	//   ....[79]....
        /*05ec*/ 	.word	0x00003730
        /*05f0*/ 	.word	0x000000ff
        /*05f4*/ 	.word	0x00000000
        /*05f8*/ 	.short	0x010a
        /*05fa*/ 	.byte	0x13
	.zero		1


	//   ....[80]....
        /*05fc*/ 	.word	0x000039d0
        /*0600*/ 	.word	0x000000ff
        /*0604*/ 	.word	0x00000000
        /*0608*/ 	.short	0x010a
        /*060a*/ 	.byte	0x05
	.zero		1


	//   ....[81]....
        /*060c*/ 	.word	0x00003a60
        /*0610*/ 	.word	0x000000ff
        /*0614*/ 	.word	0x00000000
        /*0618*/ 	.short	0x010a
        /*061a*/ 	.byte	0x05
	.zero		1


	//   ....[82]....
        /*061c*/ 	.word	0x00003af0
        /*0620*/ 	.word	0x000000ff
        /*0624*/ 	.word	0x00000000
        /*0628*/ 	.short	0x010a
        /*062a*/ 	.byte	0x05
	.zero		1


	//   ....[83]....
        /*062c*/ 	.word	0x00003b80
        /*0630*/ 	.word	0x000000ff
        /*0634*/ 	.word	0x00000000
        /*0638*/ 	.short	0x010a
        /*063a*/ 	.byte	0x06
	.zero		1


	//   ....[84]....
        /*063c*/ 	.word	0x00003ff0
        /*0640*/ 	.word	0x00000000
        /*0644*/ 	.word	0x000000e0
        /*0648*/ 	.short	0x010a
        /*064a*/ 	.byte	0xff
	.zero		1


	//   ....[85]....
        /*064c*/ 	.word	0x000040b0
        /*0650*/ 	.word	0x00000000
        /*0654*/ 	.word	0x00000000
        /*0658*/ 	.short	0x0101
        /*065a*/ 	.byte	0xff
	.zero		1


	//   ....[86]....
        /*065c*/ 	.word	0x000043d0
        /*0660*/ 	.word	0x000000ff
        /*0664*/ 	.word	0x000000d8
        /*0668*/ 	.short	0x010a
        /*066a*/ 	.byte	0x07
	.zero		1


	//   ....[87]....
        /*066c*/ 	.word	0x000045c0
        /*0670*/ 	.word	0x000000ff
        /*0674*/ 	.word	0x000000b8
        /*0678*/ 	.short	0x010a
        /*067a*/ 	.byte	0x07
	.zero		1


	//   ....[88]....
        /*067c*/ 	.word	0x00004750
        /*0680*/ 	.word	0x000000ff
        /*0684*/ 	.word	0x000000a0
        /*0688*/ 	.short	0x010b
        /*068a*/ 	.byte	0x07
	.zero		1


	//   ....[89]....
        /*068c*/ 	.word	0x00004760
        /*0690*/ 	.word	0x000000ff
        /*0694*/ 	.word	0x00000000
        /*0698*/ 	.short	0x0101
        /*069a*/ 	.byte	0x08
	.zero		1


	//   ....[90]....
        /*069c*/ 	.word	0x00004770
        /*06a0*/ 	.word	0x000000ff
        /*06a4*/ 	.word	0x000000c0
        /*06a8*/ 	.short	0x010a
        /*06aa*/ 	.byte	0x07
	.zero		1


	//   ....[91]....
        /*06ac*/ 	.word	0x00004910
        /*06b0*/ 	.word	0x000000ff
        /*06b4*/ 	.word	0x000000a8
        /*06b8*/ 	.short	0x010b
        /*06ba*/ 	.byte	0x07
	.zero		1


	//   ....[92]....
        /*06bc*/ 	.word	0x00004980
        /*06c0*/ 	.word	0x000000ff
        /*06c4*/ 	.word	0x00000000
        /*06c8*/ 	.short	0x0101
        /*06ca*/ 	.byte	0x08
	.zero		1


	//   ....[93]....
        /*06cc*/ 	.word	0x000049b0
        /*06d0*/ 	.word	0x000000ff
        /*06d4*/ 	.word	0x000000c8
        /*06d8*/ 	.short	0x010a
        /*06da*/ 	.byte	0x07
	.zero		1


	//   ....[94]....
        /*06dc*/ 	.word	0x00004bc0
        /*06e0*/ 	.word	0x000000ff
        /*06e4*/ 	.word	0x000000b0
        /*06e8*/ 	.short	0x010b
        /*06ea*/ 	.byte	0x07
	.zero		1


	//   ....[95]....
        /*06ec*/ 	.word	0x00004be0
        /*06f0*/ 	.word	0x000000ff
        /*06f4*/ 	.word	0x00000000
        /*06f8*/ 	.short	0x0101
        /*06fa*/ 	.byte	0x0d
	.zero		1


	//   ....[96]....
        /*06fc*/ 	.word	0x00004c10
        /*0700*/ 	.word	0x000000ff
        /*0704*/ 	.word	0x000000b8
        /*0708*/ 	.short	0x010a
        /*070a*/ 	.byte	0x07
	.zero		1


	//   ....[97]....
        /*070c*/ 	.word	0x00004c30
        /*0710*/ 	.word	0x000000ff
        /*0714*/ 	.word	0x000000c0
        /*0718*/ 	.short	0x010a
        /*071a*/ 	.byte	0x07
	.zero		1


	//   ....[98]....
        /*071c*/ 	.word	0x00004c70
        /*0720*/ 	.word	0x00000000
        /*0724*/ 	.word	0x000000c8
        /*0728*/ 	.short	0x010a
        /*072a*/ 	.byte	0xff
	.zero		1


	//   ....[99]....
        /*072c*/ 	.word	0x00004fd0
        /*0730*/ 	.word	0x00000000
        /*0734*/ 	.word	0x000000e0
        /*0738*/ 	.short	0x010a
        /*073a*/ 	.byte	0xff
	.zero		1


	//   ....[100]....
        /*073c*/ 	.word	0x000050e0
        /*0740*/ 	.word	0x00000000
        /*0744*/ 	.word	0x00000000
        /*0748*/ 	.short	0x0101
        /*074a*/ 	.byte	0xff
	.zero		1


	//   ....[101]....
        /*074c*/ 	.word	0x00005b30
        /*0750*/ 	.word	0x000000ff
        /*0754*/ 	.word	0x000000a0
        /*0758*/ 	.short	0x010a
        /*075a*/ 	.byte	0x30
	.zero		1


	//   ....[102]....
        /*075c*/ 	.word	0x00005ba0
        /*0760*/ 	.word	0x0000004f
        /*0764*/ 	.word	0x00000100
        /*0768*/ 	.short	0x010a
        /*076a*/ 	.byte	0xff
	.zero		1


	//   ....[103]....
        /*076c*/ 	.word	0x00005c50
        /*0770*/ 	.word	0x000000ff
        /*0774*/ 	.word	0x000000a0
        /*0778*/ 	.short	0x010a
        /*077a*/ 	.byte	0x30
	.zero		1


	//   ....[104]....
        /*077c*/ 	.word	0x00005d30
        /*0780*/ 	.word	0x0000004f
        /*0784*/ 	.word	0x00000100
        /*0788*/ 	.short	0x010a
        /*078a*/ 	.byte	0xff
	.zero		1


	//   ....[105]....
        /*078c*/ 	.word	0x00006470
        /*0790*/ 	.word	0x00000000
        /*0794*/ 	.word	0x00000000
        /*0798*/ 	.short	0x0101
        /*079a*/ 	.byte	0xff
	.zero		1


	//   ....[106]....
        /*079c*/ 	.word	0x00006480
        /*07a0*/ 	.word	0x00000003
        /*07a4*/ 	.word	0x000000a0
        /*07a8*/ 	.short	0x010a
        /*07aa*/ 	.byte	0xff
	.zero		1


	//   ....[107]....
        /*07ac*/ 	.word	0x00006540
        /*07b0*/ 	.word	0x00000003
        /*07b4*/ 	.word	0x000000a0
        /*07b8*/ 	.short	0x010a
        /*07ba*/ 	.byte	0xff
	.zero		1


	//   ....[108]....
        /*07bc*/ 	.word	0x00006d10
        /*07c0*/ 	.word	0x00000000
        /*07c4*/ 	.word	0x00000000
        /*07c8*/ 	.short	0x0101
        /*07ca*/ 	.byte	0xff
	.zero		1


	//   ....[109]....
        /*07cc*/ 	.word	0x00006d20
        /*07d0*/ 	.word	0x00000004
        /*07d4*/ 	.word	0x000000a0
        /*07d8*/ 	.short	0x010a
        /*07da*/ 	.byte	0xff
	.zero		1


	//   ....[110]....
        /*07dc*/ 	.word	0x00006de0
        /*07e0*/ 	.word	0x00000004
        /*07e4*/ 	.word	0x000000a0
        /*07e8*/ 	.short	0x010a
        /*07ea*/ 	.byte	0xff
	.zero		1


	//   ....[111]....
        /*07ec*/ 	.word	0x00007120
        /*07f0*/ 	.word	0x000000ff
        /*07f4*/ 	.word	0x00000000
        /*07f8*/ 	.short	0x0101
        /*07fa*/ 	.byte	0x05
	.zero		1


	//   ....[112]....
        /*07fc*/ 	.word	0x00007600
        /*0800*/ 	.word	0x00000003
        /*0804*/ 	.word	0x00000000
        /*0808*/ 	.short	0x0101
        /*080a*/ 	.byte	0xff
	.zero		1


	//   ....[113]....
        /*080c*/ 	.word	0x00007870
        /*0810*/ 	.word	0x000000ff
        /*0814*/ 	.word	0x00000000
        /*0818*/ 	.short	0x0101
        /*081a*/ 	.byte	0x04
	.zero		1


	//   ....[114]....
        /*081c*/ 	.word	0x00007890
        /*0820*/ 	.word	0x00000003
        /*0824*/ 	.word	0x00000150
        /*0828*/ 	.short	0x010a
        /*082a*/ 	.byte	0xff
	.zero		1


	//   ....[115]....
        /*082c*/ 	.word	0x000078f0
        /*0830*/ 	.word	0x00000002
        /*0834*/ 	.word	0x00000050
        /*0838*/ 	.short	0x010a
        /*083a*/ 	.byte	0xff
	.zero		1


	//   ....[116]....
        /*083c*/ 	.word	0x00007950
        /*0840*/ 	.word	0x00000002
        /*0844*/ 	.word	0x00000050
        /*0848*/ 	.short	0x010a
        /*084a*/ 	.byte	0xff
	.zero		1


	//   ....[117]....
        /*084c*/ 	.word	0x000079a0
        /*0850*/ 	.word	0x00000002
        /*0854*/ 	.word	0x000000e0
        /*0858*/ 	.short	0x010a
        /*085a*/ 	.byte	0xff
	.zero		1


	//   ....[118]....
        /*085c*/ 	.word	0x00007a00
        /*0860*/ 	.word	0x00000000
        /*0864*/ 	.word	0x00000000
        /*0868*/ 	.short	0x010a
        /*086a*/ 	.byte	0xff
	.zero		1


	//   ....[119]....
        /*086c*/ 	.word	0x00007a60
        /*0870*/ 	.word	0x00000000
        /*0874*/ 	.word	0x00000000
        /*0878*/ 	.short	0x010a
        /*087a*/ 	.byte	0xff
	.zero		1


	//   ....[120]....
        /*087c*/ 	.word	0x00007ac0
        /*0880*/ 	.word	0x00000000
        /*0884*/ 	.word	0x00000000
        /*0888*/ 	.short	0x010a
        /*088a*/ 	.byte	0xff
	.zero		1


	//   ....[121]....
        /*088c*/ 	.word	0x00007b20
        /*0890*/ 	.word	0x00000000
        /*0894*/ 	.word	0x00000000
        /*0898*/ 	.short	0x010a
        /*089a*/ 	.byte	0xff
	.zero		1


	//   ....[122]....
        /*089c*/ 	.word	0x00007b80
        /*08a0*/ 	.word	0x00000000
        /*08a4*/ 	.word	0x00000000
        /*08a8*/ 	.short	0x010a
        /*08aa*/ 	.byte	0xff
	.zero		1


	//   ....[123]....
        /*08ac*/ 	.word	0x00007be0
        /*08b0*/ 	.word	0x00000000
        /*08b4*/ 	.word	0x00000000
        /*08b8*/ 	.short	0x010a
        /*08ba*/ 	.byte	0xff
	.zero		1


	//   ....[124]....
        /*08bc*/ 	.word	0x00007c40
        /*08c0*/ 	.word	0x00000000
        /*08c4*/ 	.word	0x00000000
        /*08c8*/ 	.short	0x010a
        /*08ca*/ 	.byte	0xff
	.zero		1


	//   ....[125]....
        /*08cc*/ 	.word	0x00007ca0
        /*08d0*/ 	.word	0x00000000
        /*08d4*/ 	.word	0x00000000
        /*08d8*/ 	.short	0x010a
        /*08da*/ 	.byte	0xff
	.zero		1


	//   ....[126]....
        /*08dc*/ 	.word	0x00007d00
        /*08e0*/ 	.word	0x00000000
        /*08e4*/ 	.word	0x00000000
        /*08e8*/ 	.short	0x010a
        /*08ea*/ 	.byte	0xff
	.zero		1


	//   ....[127]....
        /*08ec*/ 	.word	0x00007d50
        /*08f0*/ 	.word	0x00000000
        /*08f4*/ 	.word	0x00000140
        /*08f8*/ 	.short	0x010a
        /*08fa*/ 	.byte	0xff
	.zero		1


	//   ....[128]....
        /*08fc*/ 	.word	0x00007db0
        /*0900*/ 	.word	0x00000000
        /*0904*/ 	.word	0x000000f0
        /*0908*/ 	.short	0x010a
        /*090a*/ 	.byte	0xff
	.zero		1


	//   ....[129]....
        /*090c*/ 	.word	0x00007e00
        /*0910*/ 	.word	0x00000000
        /*0914*/ 	.word	0x000000e0
        /*0918*/ 	.short	0x010a
        /*091a*/ 	.byte	0xff
	.zero		1


	//   ....[130]....
        /*091c*/ 	.word	0x00007e60
        /*0920*/ 	.word	0x00000000
        /*0924*/ 	.word	0x000000f0
        /*0928*/ 	.short	0x010a
        /*092a*/ 	.byte	0xff
	.zero		1


	//   ....[131]....
        /*092c*/ 	.word	0x00007eb0
        /*0930*/ 	.word	0x00000000
        /*0934*/ 	.word	0x000000e0
        /*0938*/ 	.short	0x010a
        /*093a*/ 	.byte	0xff
	.zero		1


	//   ....[132]....
        /*093c*/ 	.word	0x00007f10
        /*0940*/ 	.word	0x00000003
        /*0944*/ 	.word	0x00000120
        /*0948*/ 	.short	0x010a
        /*094a*/ 	.byte	0xff
	.zero		1


	//   ....[133]....
        /*094c*/ 	.word	0x00007f70
        /*0950*/ 	.word	0x00000000
        /*0954*/ 	.word	0x00000000
        /*0958*/ 	.short	0x010a
        /*095a*/ 	.byte	0xff
	.zero		1


	//   ....[134]....
        /*095c*/ 	.word	0x00007fd0
        /*0960*/ 	.word	0x00000000
        /*0964*/ 	.word	0x00000000
        /*0968*/ 	.short	0x010a
        /*096a*/ 	.byte	0xff
	.zero		1


	//   ....[135]....
        /*096c*/ 	.word	0x00008030
        /*0970*/ 	.word	0x00000000
        /*0974*/ 	.word	0x00000000
        /*0978*/ 	.short	0x010a
        /*097a*/ 	.byte	0xff
	.zero		1


	//   ....[136]....
        /*097c*/ 	.word	0x00008090
        /*0980*/ 	.word	0x00000000
        /*0984*/ 	.word	0x00000000
        /*0988*/ 	.short	0x010a
        /*098a*/ 	.byte	0xff
	.zero		1


	//   ....[137]....
        /*098c*/ 	.word	0x000080f0
        /*0990*/ 	.word	0x00000000
        /*0994*/ 	.word	0x00000000
        /*0998*/ 	.short	0x010a
        /*099a*/ 	.byte	0xff
	.zero		1


	//   ....[138]....
        /*099c*/ 	.word	0x00008140
        /*09a0*/ 	.word	0x00000000
        /*09a4*/ 	.word	0x000000e0
        /*09a8*/ 	.short	0x010a
        /*09aa*/ 	.byte	0xff
	.zero		1


	//   ....[139]....
        /*09ac*/ 	.word	0x000081a0
        /*09b0*/ 	.word	0x00000000
        /*09b4*/ 	.word	0x000000d8
        /*09b8*/ 	.short	0x010a
        /*09ba*/ 	.byte	0xff
	.zero		1


	//   ....[140]....
        /*09bc*/ 	.word	0x00008200
        /*09c0*/ 	.word	0x00000003
        /*09c4*/ 	.word	0x000000b8
        /*09c8*/ 	.short	0x010a
        /*09ca*/ 	.byte	0xff
	.zero		1


	//   ....[141]....
        /*09cc*/ 	.word	0x00008260
        /*09d0*/ 	.word	0x00000003
        /*09d4*/ 	.word	0x000000c0
        /*09d8*/ 	.short	0x010a
        /*09da*/ 	.byte	0xff
	.zero		1


	//   ....[142]....
        /*09dc*/ 	.word	0x000082c0
        /*09e0*/ 	.word	0x00000003
        /*09e4*/ 	.word	0x000000c8
        /*09e8*/ 	.short	0x010a
        /*09ea*/ 	.byte	0xff
	.zero		1


	//   ....[143]....
        /*09ec*/ 	.word	0x00008320
        /*09f0*/ 	.word	0x00000000
        /*09f4*/ 	.word	0x000000b8
        /*09f8*/ 	.short	0x010a
        /*09fa*/ 	.byte	0xff
	.zero		1


	//   ....[144]....
        /*09fc*/ 	.word	0x00008380
        /*0a00*/ 	.word	0x00000000
        /*0a04*/ 	.word	0x000000c0
        /*0a08*/ 	.short	0x010a
        /*0a0a*/ 	.byte	0xff
	.zero		1


	//   ....[145]....
        /*0a0c*/ 	.word	0x000083d0
        /*0a10*/ 	.word	0x00000000
        /*0a14*/ 	.word	0x000000e0
        /*0a18*/ 	.short	0x010a
        /*0a1a*/ 	.byte	0xff
	.zero		1


	//   ....[146]....
        /*0a1c*/ 	.word	0x00008430
        /*0a20*/ 	.word	0x00000000
        /*0a24*/ 	.word	0x000000a0
        /*0a28*/ 	.short	0x010a
        /*0a2a*/ 	.byte	0xff
	.zero		1


	//   ....[147]....
        /*0a2c*/ 	.word	0x00008480
        /*0a30*/ 	.word	0x0000004f
        /*0a34*/ 	.word	0x00000100
        /*0a38*/ 	.short	0x010a
        /*0a3a*/ 	.byte	0xff
	.zero		1


	//   ....[148]....
        /*0a3c*/ 	.word	0x000084d0
        /*0a40*/ 	.word	0x00000003
        /*0a44*/ 	.word	0x000000a0
        /*0a48*/ 	.short	0x010a
        /*0a4a*/ 	.byte	0xff
	.zero		1


	//   ....[149]....
        /*0a4c*/ 	.word	0x00008520
        /*0a50*/ 	.word	0x00000004
        /*0a54*/ 	.word	0x000000a0
        /*0a58*/ 	.short	0x010a
        /*0a5a*/ 	.byte	0xff
	.zero		1


	//----- nvinfo : EIATTR_NUM_MBARRIERS
	.align		4
.L_47:
        /*0a5c*/ 	.byte	0x03, 0x38
        /*0a5e*/ 	.short	0x002c


	//----- nvinfo : EIATTR_EXIT_INSTR_OFFSETS
	.align		4
        /*0a60*/ 	.byte	0x04, 0x1c
        /*0a62*/ 	.short	(.L_49 - .L_48)


	//   ....[0]....
.L_48:
        /*0a64*/ 	.word	0x00002940


	//   ....[1]....
        /*0a68*/ 	.word	0x00002e30


	//   ....[2]....
        /*0a6c*/ 	.word	0x00002e90


	//   ....[3]....
        /*0a70*/ 	.word	0x00003de0


	//   ....[4]....
        /*0a74*/ 	.word	0x00004ca0


	//   ....[5]....
        /*0a78*/ 	.word	0x00004ce0


	//   ....[6]....
        /*0a7c*/ 	.word	0x00007760


	//   ....[7]....
        /*0a80*/ 	.word	0x000077e0


	//   ....[8]....
        /*0a84*/ 	.word	0x00007810


	//   ....[9]....
        /*0a88*/ 	.word	0x00007880


	//----- nvinfo : EIATTR_MAX_THREADS
	.align		4
.L_49:
        /*0a8c*/ 	.byte	0x04, 0x05
        /*0a8e*/ 	.short	(.L_51 - .L_50)
.L_50:
        /*0a90*/ 	.word	0x00000100
        /*0a94*/ 	.word	0x00000001
        /*0a98*/ 	.word	0x00000001


	//----- nvinfo : EIATTR_CRS_STACK_SIZE
	.align		4
.L_51:
        /*0a9c*/ 	.byte	0x04, 0x1e
        /*0a9e*/ 	.short	(.L_53 - .L_52)
.L_52:
        /*0aa0*/ 	.word	0x00000000


	//----- nvinfo : EIATTR_CBANK_PARAM_SIZE
	.align		4
.L_53:
        /*0aa4*/ 	.byte	0x03, 0x19
        /*0aa6*/ 	.short	0x0800


	//----- nvinfo : EIATTR_PARAM_CBANK
	.align		4
        /*0aa8*/ 	.byte	0x04, 0x0a
        /*0aaa*/ 	.short	(.L_55 - .L_54)
	.align		4
.L_54:
        /*0aac*/ 	.word	index@(.nv.constant0._ZN7cutlass13device_kernelINS_4gemm6kernel13GemmUniversalIN4cute5tupleIJiiiiEEENS1_10collective13CollectiveMmaINS1_35MainloopSm100TmaUmmaWarpSpecializedILi10ELi2ELi4ENS5_IJNS4_1CILi1EEESB_SB_EEEEENS5_IJNSA_ILi64EEENSA_ILi96EEESE_EEENS_6half_tENS5_IJlSB_lEEESH_SI_NS4_8TiledMMAINS4_8MMA_AtomIJNS4_20SM100_MMA_F16BF16_SSISH_SH_fLi64ELi96ELNS4_4UMMA5MajorE0ELSN_0ELNSM_7ScaleInE0ELSO_0EEEEEENS4_6LayoutISC_NS5_IJNSA_ILi0EEESS_SS_EEEEENS5_IJNS4_10UnderscoreESV_SV_EEEEENS4_13SM90_TMA_LOADENS4_14ComposedLayoutINS4_7SwizzleILi3ELi4ELi3EEENS4_18smem_ptr_flag_bitsILi16EEENSR_INS5_IJNSA_ILi8EEESE_EEENS5_IJSE_SB_EEEEEEEvNS4_8identityESY_S18_vS19_EENS_8epilogue10collective18CollectiveEpilogueINS1B_23Sm100TmaWarpSpecializedILi3ELi2ELi16ELb1ELb0EEEJSG_NS5_IJNSR_ISE_SB_EENSR_INSA_ILi32EEESB_EEEEESH_SI_SH_SI_NS1B_6fusion15FusionCallbacksIS1F_NS1K_17LinearCombinationISH_fSH_fLNS_15FloatRoundStyleE2EEESG_S1J_JEEENS4_5SM1004TMEM4LOAD26SM100_TMEM_LOAD_16dp256b4xESY_NSZ_INS10_ILi2ELi4ELi3EEES13_NSR_INS5_IJS14_S1H_EEENS5_IJS1H_SB_EEEEEEENS4_17SM75_U32x4_LDSM_NENS4_14SM90_TMA_STOREES1Y_NS4_17SM90_U32x4_STSM_NENS4_39AutoVectorizingCopyWithAssumedAlignmentILi128EEEEEEvvEEEEvNT_6ParamsE)
        /*0ab0*/ 	.short	0x0380
        /*0ab2*/ 	.short	0x0800


	//----- nvinfo : EIATTR_SW_WAR
	.align		4
.L_55:
        /*0ab4*/ 	.byte	0x04, 0x36
        /*0ab6*/ 	.short	(.L_57 - .L_56)
.L_56:
        /*0ab8*/ 	.word	0x00000008
.L_57:


//--------------------- .nv.callgraph             --------------------------
	.section	.nv.callgraph,"",@"SHT_CUDA_CALLGRAPH"
	.align	4
	.sectionentsize	8
	.align		4
        /*0000*/ 	.word	0x00000000
	.align		4
        /*0004*/ 	.word	0xffffffff
	.align		4
        /*0008*/ 	.word	index@(_ZN7cutlass13device_kernelINS_4gemm6kernel13GemmUniversalIN4cute5tupleIJiiiiEEENS1_10collective13CollectiveMmaINS1_35MainloopSm100TmaUmmaWarpSpecializedILi10ELi2ELi4ENS5_IJNS4_1CILi1EEESB_SB_EEEEENS5_IJNSA_ILi64EEENSA_ILi96EEESE_EEENS_6half_tENS5_IJlSB_lEEESH_SI_NS4_8TiledMMAINS4_8MMA_AtomIJNS4_20SM100_MMA_F16BF16_SSISH_SH_fLi64ELi96ELNS4_4UMMA5MajorE0ELSN_0ELNSM_7ScaleInE0ELSO_0EEEEEENS4_6LayoutISC_NS5_IJNSA_ILi0EEESS_SS_EEEEENS5_IJNS4_10UnderscoreESV_SV_EEEEENS4_13SM90_TMA_LOADENS4_14ComposedLayoutINS4_7SwizzleILi3ELi4ELi3EEENS4_18smem_ptr_flag_bitsILi16EEENSR_INS5_IJNSA_ILi8EEESE_EEENS5_IJSE_SB_EEEEEEEvNS4_8identityESY_S18_vS19_EENS_8epilogue10collective18CollectiveEpilogueINS1B_23Sm100TmaWarpSpecializedILi3ELi2ELi16ELb1ELb0EEEJSG_NS5_IJNSR_ISE_SB_EENSR_INSA_ILi32EEESB_EEEEESH_SI_SH_SI_NS1B_6fusion15FusionCallbacksIS1F_NS1K_17LinearCombinationISH_fSH_fLNS_15FloatRoundStyleE2EEESG_S1J_JEEENS4_5SM1004TMEM4LOAD26SM100_TMEM_LOAD_16dp256b4xESY_NSZ_INS10_ILi2ELi4ELi3EEES13_NSR_INS5_IJS14_S1H_EEENS5_IJS1H_SB_EEEEEEENS4_17SM75_U32x4_LDSM_NENS4_14SM90_TMA_STOREES1Y_NS4_17SM90_U32x4_STSM_NENS4_39AutoVectorizingCopyWithAssumedAlignmentILi128EEEEEEvvEEEEvNT_6ParamsE)
	.align		4
        /*000c*/ 	.word	index@(__assertfail)
	.align		4
        /*0010*/ 	.word	0x00000000
	.align		4
        /*0014*/ 	.word	0xfffffffe
	.align		4
        /*0018*/ 	.word	0x00000000
	.align		4
        /*001c*/ 	.word	0xfffffffd
	.align		4
        /*0020*/ 	.word	0x00000000
	.align		4
        /*0024*/ 	.word	0xfffffffc


//--------------------- .nv.constant4             --------------------------
	.section	.nv.constant4,"a",@progbits
	.align	8
	.align		8
.nv.constant4:
        /*0000*/ 	.dword	__assertfail
	.align		8
        /*0008*/ 	.dword	__unnamed_1
	.align		8
        /*0010*/ 	.dword	__unnamed_2
	.align		8
        /*0018*/ 	.dword	_ZN40_INTERNAL_1f9222eb_4_k_cu_842aa596_140494cuda3std3__45__cpo5beginE
	.align		8
        /*0020*/ 	.dword	_ZN40_INTERNAL_1f9222eb_4_k_cu_842aa596_140494cuda3std3__45__cpo3endE
	.align		8
        /*0028*/ 	.dword	_ZN40_INTERNAL_1f9222eb_4_k_cu_842aa596_140494cuda3std3__45__cpo6cbeginE
	.align		8
        /*0030*/ 	.dword	_ZN40_INTERNAL_1f9222eb_4_k_cu_842aa596_140494cuda3std3__45__cpo4cendE
	.align		8
        /*0038*/ 	.dword	_ZN40_INTERNAL_1f9222eb_4_k_cu_842aa596_140494cuda3std3__442_GLOBAL__N__1f9222eb_4_k_cu_842aa596_140496ignoreE
	.align		8
        /*0040*/ 	.dword	_ZN40_INTERNAL_1f9222eb_4_k_cu_842aa596_140494cuda3std3__419piecewise_constructE
	.align		8
        /*0048*/ 	.dword	_ZN40_INTERNAL_1f9222eb_4_k_cu_842aa596_140494cuda3std3__48in_placeE
	.align		8
        /*0050*/ 	.dword	_ZN40_INTERNAL_1f9222eb_4_k_cu_842aa596_140494cuda3std6ranges3__45__cpo4swapE
	.align		8
        /*0058*/ 	.dword	_ZN40_INTERNAL_1f9222eb_4_k_cu_842aa596_140494cuda3std6ranges3__45__cpo9iter_moveE
	.align		8
        /*0060*/ 	.dword	_ZN40_INTERNAL_1f9222eb_4_k_cu_842aa596_140494cute7productE
	.align		8
        /*0068*/ 	.dword	_ZN40_INTERNAL_1f9222eb_4_k_cu_842aa596_140494cute1_E
	.align		8
        /*0070*/ 	.dword	$str$25
	.align		8
        /*0078*/ 	.dword	$str$26
	.align		8
        /*0080*/ 	.dword	$str$27
	.align		8
        /*0088*/ 	.dword	$str$28


//--------------------- .text._ZN7cutlass13device_kernelINS_4gemm6kernel13GemmUniversalIN4cute5tupleIJiiiiEEENS1_10collective13CollectiveMmaINS1_35MainloopSm100TmaUmmaWarpSpecializedILi10ELi2ELi4ENS5_IJNS4_1CILi1EEESB_SB_EEEEENS5_IJNSA_ILi64EEENSA_ILi96EEESE_EEENS_6half_tENS5_IJlSB_lEEESH_SI_NS4_8TiledMMAINS4_8MMA_AtomIJNS4_20SM100_MMA_F16BF16_SSISH_SH_fLi64ELi96ELNS4_4UMMA5MajorE0ELSN_0ELNSM_7ScaleInE0ELSO_0EEEEEENS4_6LayoutISC_NS5_IJNSA_ILi0EEESS_SS_EEEEENS5_IJNS4_10UnderscoreESV_SV_EEEEENS4_13SM90_TMA_LOADENS4_14ComposedLayoutINS4_7SwizzleILi3ELi4ELi3EEENS4_18smem_ptr_flag_bitsILi16EEENSR_INS5_IJNSA_ILi8EEESE_EEENS5_IJSE_SB_EEEEEEEvNS4_8identityESY_S18_vS19_EENS_8epilogue10collective18CollectiveEpilogueINS1B_23Sm100TmaWarpSpecializedILi3ELi2ELi16ELb1ELb0EEEJSG_NS5_IJNSR_ISE_SB_EENSR_INSA_ILi32EEESB_EEEEESH_SI_SH_SI_NS1B_6fusion15FusionCallbacksIS1F_NS1K_17LinearCombinationISH_fSH_fLNS_15FloatRoundStyleE2EEESG_S1J_JEEENS4_5SM1004TMEM4LOAD26SM100_TMEM_LOAD_16dp256b4xESY_NSZ_INS10_ILi2ELi4ELi3EEES13_NSR_INS5_IJS14_S1H_EEENS5_IJS1H_SB_EEEEEEENS4_17SM75_U32x4_LDSM_NENS4_14SM90_TMA_STOREES1Y_NS4_17SM90_U32x4_STSM_NENS4_39AutoVectorizingCopyWithAssumedAlignmentILi128EEEEEEvvEEEEvNT_6ParamsE --------------------------
	.section	.text._ZN7cutlass13device_kernelINS_4gemm6kernel13GemmUniversalIN4cute5tupleIJiiiiEEENS1_10collective13CollectiveMmaINS1_35MainloopSm100TmaUmmaWarpSpecializedILi10ELi2ELi4ENS5_IJNS4_1CILi1EEESB_SB_EEEEENS5_IJNSA_ILi64EEENSA_ILi96EEESE_EEENS_6half_tENS5_IJlSB_lEEESH_SI_NS4_8TiledMMAINS4_8MMA_AtomIJNS4_20SM100_MMA_F16BF16_SSISH_SH_fLi64ELi96ELNS4_4UMMA5MajorE0ELSN_0ELNSM_7ScaleInE0ELSO_0EEEEEENS4_6LayoutISC_NS5_IJNSA_ILi0EEESS_SS_EEEEENS5_IJNS4_10UnderscoreESV_SV_EEEEENS4_13SM90_TMA_LOADENS4_14ComposedLayoutINS4_7SwizzleILi3ELi4ELi3EEENS4_18smem_ptr_flag_bitsILi16EEENSR_INS5_IJNSA_ILi8EEESE_EEENS5_IJSE_SB_EEEEEEEvNS4_8identityESY_S18_vS19_EENS_8epilogue10collective18CollectiveEpilogueINS1B_23Sm100TmaWarpSpecializedILi3ELi2ELi16ELb1ELb0EEEJSG_NS5_IJNSR_ISE_SB_EENSR_INSA_ILi32EEESB_EEEEESH_SI_SH_SI_NS1B_6fusion15FusionCallbacksIS1F_NS1K_17LinearCombinationISH_fSH_fLNS_15FloatRoundStyleE2EEESG_S1J_JEEENS4_5SM1004TMEM4LOAD26SM100_TMEM_LOAD_16dp256b4xESY_NSZ_INS10_ILi2ELi4ELi3EEES13_NSR_INS5_IJS14_S1H_EEENS5_IJS1H_SB_EEEEEEENS4_17SM75_U32x4_LDSM_NENS4_14SM90_TMA_STOREES1Y_NS4_17SM90_U32x4_STSM_NENS4_39AutoVectorizingCopyWithAssumedAlignmentILi128EEEEEEvvEEEEvNT_6ParamsE,"ax",@progbits
	.align	128
.text._ZN7cutlass13device_kernelINS_4gemm6kernel13GemmUniversalIN4cute5tupleIJiiiiEEENS1_10collective13CollectiveMmaINS1_35MainloopSm100TmaUmmaWarpSpecializedILi10ELi2ELi4ENS5_IJNS4_1CILi1EEESB_SB_EEEEENS5_IJNSA_ILi64EEENSA_ILi96EEESE_EEENS_6half_tENS5_IJlSB_lEEESH_SI_NS4_8TiledMMAINS4_8MMA_AtomIJNS4_20SM100_MMA_F16BF16_SSISH_SH_fLi64ELi96ELNS4_4UMMA5MajorE0ELSN_0ELNSM_7ScaleInE0ELSO_0EEEEEENS4_6LayoutISC_NS5_IJNSA_ILi0EEESS_SS_EEEEENS5_IJNS4_10UnderscoreESV_SV_EEEEENS4_13SM90_TMA_LOADENS4_14ComposedLayoutINS4_7SwizzleILi3ELi4ELi3EEENS4_18smem_ptr_flag_bitsILi16EEENSR_INS5_IJNSA_ILi8EEESE_EEENS5_IJSE_SB_EEEEEEEvNS4_8identityESY_S18_vS19_EENS_8epilogue10collective18CollectiveEpilogueINS1B_23Sm100TmaWarpSpecializedILi3ELi2ELi16ELb1ELb0EEEJSG_NS5_IJNSR_ISE_SB_EENSR_INSA_ILi32EEESB_EEEEESH_SI_SH_SI_NS1B_6fusion15FusionCallbacksIS1F_NS1K_17LinearCombinationISH_fSH_fLNS_15FloatRoundStyleE2EEESG_S1J_JEEENS4_5SM1004TMEM4LOAD26SM100_TMEM_LOAD_16dp256b4xESY_NSZ_INS10_ILi2ELi4ELi3EEES13_NSR_INS5_IJS14_S1H_EEENS5_IJS1H_SB_EEEEEEENS4_17SM75_U32x4_LDSM_NENS4_14SM90_TMA_STOREES1Y_NS4_17SM90_U32x4_STSM_NENS4_39AutoVectorizingCopyWithAssumedAlignmentILi128EEEEEEvvEEEEvNT_6ParamsE:
        .type           _ZN7cutlass13device_kernelINS_4gemm6kernel13GemmUniversalIN4cute5tupleIJiiiiEEENS1_10collective13CollectiveMmaINS1_35MainloopSm100TmaUmmaWarpSpecializedILi10ELi2ELi4ENS5_IJNS4_1CILi1EEESB_SB_EEEEENS5_IJNSA_ILi64EEENSA_ILi96EEESE_EEENS_6half_tENS5_IJlSB_lEEESH_SI_NS4_8TiledMMAINS4_8MMA_AtomIJNS4_20SM100_MMA_F16BF16_SSISH_SH_fLi64ELi96ELNS4_4UMMA5MajorE0ELSN_0ELNSM_7ScaleInE0ELSO_0EEEEEENS4_6LayoutISC_NS5_IJNSA_ILi0EEESS_SS_EEEEENS5_IJNS4_10UnderscoreESV_SV_EEEEENS4_13SM90_TMA_LOADENS4_14ComposedLayoutINS4_7SwizzleILi3ELi4ELi3EEENS4_18smem_ptr_flag_bitsILi16EEENSR_INS5_IJNSA_ILi8EEESE_EEENS5_IJSE_SB_EEEEEEEvNS4_8identityESY_S18_vS19_EENS_8epilogue10collective18CollectiveEpilogueINS1B_23Sm100TmaWarpSpecializedILi3ELi2ELi16ELb1ELb0EEEJSG_NS5_IJNSR_ISE_SB_EENSR_INSA_ILi32EEESB_EEEEESH_SI_SH_SI_NS1B_6fusion15FusionCallbacksIS1F_NS1K_17LinearCombinationISH_fSH_fLNS_15FloatRoundStyleE2EEESG_S1J_JEEENS4_5SM1004TMEM4LOAD26SM100_TMEM_LOAD_16dp256b4xESY_NSZ_INS10_ILi2ELi4ELi3EEES13_NSR_INS5_IJS14_S1H_EEENS5_IJS1H_SB_EEEEEEENS4_17SM75_U32x4_LDSM_NENS4_14SM90_TMA_STOREES1Y_NS4_17SM90_U32x4_STSM_NENS4_39AutoVectorizingCopyWithAssumedAlignmentILi128EEEEEEvvEEEEvNT_6ParamsE,@function
        .size           _ZN7cutlass13device_kernelINS_4gemm6kernel13GemmUniversalIN4cute5tupleIJiiiiEEENS1_10collective13CollectiveMmaINS1_35MainloopSm100TmaUmmaWarpSpecializedILi10ELi2ELi4ENS5_IJNS4_1CILi1EEESB_SB_EEEEENS5_IJNSA_ILi64EEENSA_ILi96EEESE_EEENS_6half_tENS5_IJlSB_lEEESH_SI_NS4_8TiledMMAINS4_8MMA_AtomIJNS4_20SM100_MMA_F16BF16_SSISH_SH_fLi64ELi96ELNS4_4UMMA5MajorE0ELSN_0ELNSM_7ScaleInE0ELSO_0EEEEEENS4_6LayoutISC_NS5_IJNSA_ILi0EEESS_SS_EEEEENS5_IJNS4_10UnderscoreESV_SV_EEEEENS4_13SM90_TMA_LOADENS4_14ComposedLayoutINS4_7SwizzleILi3ELi4ELi3EEENS4_18smem_ptr_flag_bitsILi16EEENSR_INS5_IJNSA_ILi8EEESE_EEENS5_IJSE_SB_EEEEEEEvNS4_8identityESY_S18_vS19_EENS_8epilogue10collective18CollectiveEpilogueINS1B_23Sm100TmaWarpSpecializedILi3ELi2ELi16ELb1ELb0EEEJSG_NS5_IJNSR_ISE_SB_EENSR_INSA_ILi32EEESB_EEEEESH_SI_SH_SI_NS1B_6fusion15FusionCallbacksIS1F_NS1K_17LinearCombinationISH_fSH_fLNS_15FloatRoundStyleE2EEESG_S1J_JEEENS4_5SM1004TMEM4LOAD26SM100_TMEM_LOAD_16dp256b4xESY_NSZ_INS10_ILi2ELi4ELi3EEES13_NSR_INS5_IJS14_S1H_EEENS5_IJS1H_SB_EEEEEEENS4_17SM75_U32x4_LDSM_NENS4_14SM90_TMA_STOREES1Y_NS4_17SM90_U32x4_STSM_NENS4_39AutoVectorizingCopyWithAssumedAlignmentILi128EEEEEEvvEEEEvNT_6ParamsE,(.L_x_182 - _ZN7cutlass13device_kernelINS_4gemm6kernel13GemmUniversalIN4cute5tupleIJiiiiEEENS1_10collective13CollectiveMmaINS1_35MainloopSm100TmaUmmaWarpSpecializedILi10ELi2ELi4ENS5_IJNS4_1CILi1EEESB_SB_EEEEENS5_IJNSA_ILi64EEENSA_ILi96EEESE_EEENS_6half_tENS5_IJlSB_lEEESH_SI_NS4_8TiledMMAINS4_8MMA_AtomIJNS4_20SM100_MMA_F16BF16_SSISH_SH_fLi64ELi96ELNS4_4UMMA5MajorE0ELSN_0ELNSM_7ScaleInE0ELSO_0EEEEEENS4_6LayoutISC_NS5_IJNSA_ILi0EEESS_SS_EEEEENS5_IJNS4_10UnderscoreESV_SV_EEEEENS4_13SM90_TMA_LOADENS4_14ComposedLayoutINS4_7SwizzleILi3ELi4ELi3EEENS4_18smem_ptr_flag_bitsILi16EEENSR_INS5_IJNSA_ILi8EEESE_EEENS5_IJSE_SB_EEEEEEEvNS4_8identityESY_S18_vS19_EENS_8epilogue10collective18CollectiveEpilogueINS1B_23Sm100TmaWarpSpecializedILi3ELi2ELi16ELb1ELb0EEEJSG_NS5_IJNSR_ISE_SB_EENSR_INSA_ILi32EEESB_EEEEESH_SI_SH_SI_NS1B_6fusion15FusionCallbacksIS1F_NS1K_17LinearCombinationISH_fSH_fLNS_15FloatRoundStyleE2EEESG_S1J_JEEENS4_5SM1004TMEM4LOAD26SM100_TMEM_LOAD_16dp256b4xESY_NSZ_INS10_ILi2ELi4ELi3EEES13_NSR_INS5_IJS14_S1H_EEENS5_IJS1H_SB_EEEEEEENS4_17SM75_U32x4_LDSM_NENS4_14SM90_TMA_STOREES1Y_NS4_17SM90_U32x4_STSM_NENS4_39AutoVectorizingCopyWithAssumedAlignmentILi128EEEEEEvvEEEEvNT_6ParamsE)
        .other          _ZN7cutlass13device_kernelINS_4gemm6kernel13GemmUniversalIN4cute5tupleIJiiiiEEENS1_10collective13CollectiveMmaINS1_35MainloopSm100TmaUmmaWarpSpecializedILi10ELi2ELi4ENS5_IJNS4_1CILi1EEESB_SB_EEEEENS5_IJNSA_ILi64EEENSA_ILi96EEESE_EEENS_6half_tENS5_IJlSB_lEEESH_SI_NS4_8TiledMMAINS4_8MMA_AtomIJNS4_20SM100_MMA_F16BF16_SSISH_SH_fLi64ELi96ELNS4_4UMMA5MajorE0ELSN_0ELNSM_7ScaleInE0ELSO_0EEEEEENS4_6LayoutISC_NS5_IJNSA_ILi0EEESS_SS_EEEEENS5_IJNS4_10UnderscoreESV_SV_EEEEENS4_13SM90_TMA_LOADENS4_14ComposedLayoutINS4_7SwizzleILi3ELi4ELi3EEENS4_18smem_ptr_flag_bitsILi16EEENSR_INS5_IJNSA_ILi8EEESE_EEENS5_IJSE_SB_EEEEEEEvNS4_8identityESY_S18_vS19_EENS_8epilogue10collective18CollectiveEpilogueINS1B_23Sm100TmaWarpSpecializedILi3ELi2ELi16ELb1ELb0EEEJSG_NS5_IJNSR_ISE_SB_EENSR_INSA_ILi32EEESB_EEEEESH_SI_SH_SI_NS1B_6fusion15FusionCallbacksIS1F_NS1K_17LinearCombinationISH_fSH_fLNS_15FloatRoundStyleE2EEESG_S1J_JEEENS4_5SM1004TMEM4LOAD26SM100_TMEM_LOAD_16dp256b4xESY_NSZ_INS10_ILi2ELi4ELi3EEES13_NSR_INS5_IJS14_S1H_EEENS5_IJS1H_SB_EEEEEEENS4_17SM75_U32x4_LDSM_NENS4_14SM90_TMA_STOREES1Y_NS4_17SM90_U32x4_STSM_NENS4_39AutoVectorizingCopyWithAssumedAlignmentILi128EEEEEEvvEEEEvNT_6ParamsE,@"STO_CUDA_ENTRY STV_DEFAULT"
_ZN7cutlass13device_kernelINS_4gemm6kernel13GemmUniversalIN4cute5tupleIJiiiiEEENS1_10collective13CollectiveMmaINS1_35MainloopSm100TmaUmmaWarpSpecializedILi10ELi2ELi4ENS5_IJNS4_1CILi1EEESB_SB_EEEEENS5_IJNSA_ILi64EEENSA_ILi96EEESE_EEENS_6half_tENS5_IJlSB_lEEESH_SI_NS4_8TiledMMAINS4_8MMA_AtomIJNS4_20SM100_MMA_F16BF16_SSISH_SH_fLi64ELi96ELNS4_4UMMA5MajorE0ELSN_0ELNSM_7ScaleInE0ELSO_0EEEEEENS4_6LayoutISC_NS5_IJNSA_ILi0EEESS_SS_EEEEENS5_IJNS4_10UnderscoreESV_SV_EEEEENS4_13SM90_TMA_LOADENS4_14ComposedLayoutINS4_7SwizzleILi3ELi4ELi3EEENS4_18smem_ptr_flag_bitsILi16EEENSR_INS5_IJNSA_ILi8EEESE_EEENS5_IJSE_SB_EEEEEEEvNS4_8identityESY_S18_vS19_EENS_8epilogue10collective18CollectiveEpilogueINS1B_23Sm100TmaWarpSpecializedILi3ELi2ELi16ELb1ELb0EEEJSG_NS5_IJNSR_ISE_SB_EENSR_INSA_ILi32EEESB_EEEEESH_SI_SH_SI_NS1B_6fusion15FusionCallbacksIS1F_NS1K_17LinearCombinationISH_fSH_fLNS_15FloatRoundStyleE2EEESG_S1J_JEEENS4_5SM1004TMEM4LOAD26SM100_TMEM_LOAD_16dp256b4xESY_NSZ_INS10_ILi2ELi4ELi3EEES13_NSR_INS5_IJS14_S1H_EEENS5_IJS1H_SB_EEEEEEENS4_17SM75_U32x4_LDSM_NENS4_14SM90_TMA_STOREES1Y_NS4_17SM90_U32x4_STSM_NENS4_39AutoVectorizingCopyWithAssumedAlignmentILi128EEEEEEvvEEEEvNT_6ParamsE:
[----:B------:R-:W1:Y:S01]  /*0000*/  LDC R1, c[0x0][0x37c] ;  /* 0x0000df00ff017b82 */ /* 0x000e620000000800 */
[----:B------:R-:W2:Y:S01]  /*0010*/  S2R R72, SR_TID.X ;  /* 0x0000000000487919 */ /* 0x000ea20000002100 */
[----:B------:R-:W3:Y:S01]  /*0020*/  LDCU.64 UR4, c[0x0][0x890] ;  /* 0x00011200ff0477ac */ /* 0x000ee20008000a00 */
[----:B------:R-:W-:Y:S02]  /*0030*/  PRMT R59, RZ, 0x7610, R59 ;  /* 0x00007610ff3b7816 */ /* 0x000fe4000000003b */
[----:B------:R-:W-:Y:S01]  /*0040*/  ELECT P5, URZ, PT ;  /* 0x0000000000ff782f */ /* 0x000fe200038a0000 */
[----:B------:R-:W4:Y:S01]  /*0050*/  LDCU.64 UR46, c[0x0][0x358] ;  /* 0x00006b00ff2e77ac */ /* 0x000f220008000a00 */
[----:B---3--:R-:W-:-:S04]  /*0060*/  UISETP.NE.U32.AND UP0, UPT, UR4, URZ, UPT ;  /* 0x000000ff0400728c */ /* 0x008fc8000bf05070 */
[----:B------:R-:W-:Y:S01]  /*0070*/  UISETP.NE.AND.EX UP0, UPT, UR5, URZ, UPT, UP0 ;  /* 0x000000ff0500728c */ /* 0x000fe2000bf05300 */
[----:B--2---:R-:W-:-:S05]  /*0080*/  SHF.R.U32.HI R65, RZ, 0x5, R72 ;  /* 0x00000005ff417819 */ /* 0x004fca0000011648 */
[----:B------:R-:W2:Y:S02]  /*0090*/  SHFL.IDX PT, R0, R65, RZ, 0x1f ;  /* 0x00001fff41007589 */ /* 0x000ea400000e0000 */
[----:B--2---:R-:W-:Y:S01]  /*00a0*/  R2UR UR8, R0 ;  /* 0x00000000000872ca */ /* 0x004fe200000e0000 */
[----:B-1--4-:R-:W-:-:S14]  /*00b0*/  BRA.U UP0, `(.L_x_0) ;  /* 0x00000001002c7547 */ /* 0x012fdc000b800000 */
[----:B------:R-:W1:Y:S02]  /*00c0*/  LDCU.64 UR6, c[0x0][0x888] ;  /* 0x00011100ff0677ac */ /* 0x000e640008000a00 */
[----:B-1----:R-:W-:-:S04]  /*00d0*/  UISETP.NE.U32.AND UP0, UPT, UR6, URZ, UPT ;  /* 0x000000ff0600728c */ /* 0x002fc8000bf05070 */
[----:B------:R-:W-:-:S09]  /*00e0*/  UISETP.NE.AND.EX UP0, UPT, UR7, URZ, UPT, UP0 ;  /* 0x000000ff0700728c */ /* 0x000fd2000bf05300 */
[----:B------:R-:W-:Y:S05]  /*00f0*/  BRA.U !UP0, `(.L_x_1) ;  /* 0x0000000108107547 */ /* 0x000fea000b800000 */
[----:B------:R-:W1:Y:S02]  /*0100*/  LDC.64 R2, c[0x0][0x888] ;  /* 0x00022200ff027b82 */ /* 0x000e640000000a00 */
[----:B-1----:R1:W5:Y:S01]  /*0110*/  LDG.E R35, desc[UR46][R2.64] ;  /* 0x0000002e02237981 */ /* 0x002362000c1e1900 */
[----:B------:R-:W-:Y:S01]  /*0120*/  HFMA2 R59, -RZ, RZ, 0, 5.9604644775390625e-08 ;  /* 0x00000001ff3b7431 */ /* 0x000fe200000001ff */
[----:B------:R-:W-:Y:S05]  /*0130*/  BRA `(.L_x_0) ;  /* 0x00000000000c7947 */ /* 0x000fea0003800000 */
.L_x_1:
[----:B------:R-:W1:Y:S01]  /*0140*/  LDCU UR6, c[0x0][0x880] ;  /* 0x00011000ff0677ac */ /* 0x000e620008000800 */
[----:B------:R-:W-:Y:S01]  /*0150*/  HFMA2 R59, -RZ, RZ, 0, 5.9604644775390625e-08 ;  /* 0x00000001ff3b7431 */ /* 0x000fe200000001ff */
[----:B-1----:R-:W-:-:S07]  /*0160*/  MOV R35, UR6 ;  /* 0x0000000600237c02 */ /* 0x002fce0008000f00 */
.L_x_0:
[----:B------:R-:W2:Y:S02]  /*0170*/  LDCU.64 UR6, c[0x0][0x8b0] ;  /* 0x00011600ff0677ac */ /* 0x000ea40008000a00 */
[----:B--2---:R-:W-:-:S04]  /*0180*/  UISETP.NE.U32.AND UP0, UPT, UR6, URZ, UPT ;  /* 0x000000ff0600728c */ /* 0x004fc8000bf05070 */
[----:B------:R-:W-:-:S09]  /*0190*/  UISETP.NE.AND.EX UP0, UPT, UR7, URZ, UPT, UP0 ;  /* 0x000000ff0700728c */ /* 0x000fd2000bf05300 */
[----:B------:R-:W-:Y:S05]  /*01a0*/  BRA.U UP0, `(.L_x_2) ;  /* 0x0000000100247547 */ /* 0x000fea000b800000 */
[----:B------:R-:W2:Y:S02]  /*01b0*/  LDCU.64 UR6, c[0x0][0x8a8] ;  /* 0x00011500ff0677ac */ /* 0x000ea40008000a00 */
[----:B--2---:R-:W-:-:S04]  /*01c0*/  UISETP.NE.U32.AND UP0, UPT, UR6, URZ, UPT ;  /* 0x000000ff0600728c */ /* 0x004fc8000bf05070 */
[----:B------:R-:W-:-:S09]  /*01d0*/  UISETP.NE.AND.EX UP0, UPT, UR7, URZ, UPT, UP0 ;  /* 0x000000ff0700728c */ /* 0x000fd2000bf05300 */
[----:B------:R-:W-:Y:S05]  /*01e0*/  BRA.U !UP0, `(.L_x_3) ;  /* 0x00000001080c7547 */ /* 0x000fea000b800000 */
[----:B------:R-:W2:Y:S02]  /*01f0*/  LDC.64 R32, c[0x0][0x8a8] ;  /* 0x00022a00ff207b82 */ /* 0x000ea40000000a00 */
[----:B--2---:R2:W5:Y:S01]  /*0200*/  LDG.E R32, desc[UR46][R32.64] ;  /* 0x0000002e20207981 */ /* 0x004562000c1e1900 */
[----:B------:R-:W-:Y:S05]  /*0210*/  BRA `(.L_x_2) ;  /* 0x0000000000087947 */ /* 0x000fea0003800000 */
.L_x_3:
[----:B------:R-:W2:Y:S02]  /*0220*/  LDCU UR6, c[0x0][0x8a0] ;  /* 0x00011400ff0677ac */ /* 0x000ea40008000800 */
[----:B--2---:R-:W-:Y:S02]  /*0230*/  MOV R32, UR6 ;  /* 0x0000000600207c02 */ /* 0x004fe40008000f00 */
.L_x_2:
[----:B------:R-:W-:Y:S01]  /*0240*/  IMAD.U32 R0, RZ, RZ, UR8 ;  /* 0x00000008ff007e24 */ /* 0x000fe2000f8e00ff */
[----:B------:R-:W-:Y:S04]  /*0250*/  BSSY.RECONVERGENT B0, `(.L_x_4) ;  /* 0x000000c000007945 */ /* 0x000fe80003800200 */
[C---:B------:R-:W-:Y:S02]  /*0260*/  ISETP.NE.OR P1, PT, R0.reuse, 0x1, !P5 ;  /* 0x000000010000780c */ /* 0x040fe40006f25670 */
[----:B------:R-:W-:-:S11]  /*0270*/  ISETP.NE.OR P0, PT, R0, 0x3, !P5 ;  /* 0x000000030000780c */ /* 0x000fd60006f05670 */
[----:B------:R-:W-:Y:S05]  /*0280*/  @P1 BRA `(.L_x_5) ;  /* 0x0000000000201947 */ /* 0x000fea0003800000 */
[----:B------:R-:W3:Y:S02]  /*0290*/  LDCU.64 UR6, c[0x0][0x348] ;  /* 0x00006900ff0677ac */ /* 0x000ee40008000a00 */
[----:B---3--:R-:W-:Y:S02]  /*02a0*/  UIADD3 UR10, UP1, UPT, UR6, 0x80, URZ ;  /* 0x00000080060a7890 */ /* 0x008fe4000ff3e0ff */
[----:B------:R-:W-:Y:S02]  /*02b0*/  UIADD3 UR6, UP0, UPT, UR6, 0x180, URZ ;  /* 0x0000018006067890 */ /* 0x000fe4000ff1e0ff */
[----:B------:R-:W-:Y:S02]  /*02c0*/  UIADD3.X UR11, UPT, UPT, URZ, UR7, URZ, UP1, !UPT ;  /* 0x00000007ff0b7290 */ /* 0x000fe40008ffe4ff */
[----:B------:R-:W-:-:S07]  /*02d0*/  UIADD3.X UR7, UPT, UPT, URZ, UR7, URZ, UP0, !UPT ;  /* 0x00000007ff077290 */ /* 0x000fce00087fe4ff */
[----:B------:R3:W-:Y:S02]  /*02e0*/  UTMACCTL.PF [UR10] ;  /* 0x000000000a0079b9 */ /* 0x0007e40008040000 */
[----:B------:R3:W-:Y:S02]  /*02f0*/  UTMACCTL.PF [UR6] ;  /* 0x00000000060079b9 */ /* 0x0007e40008040000 */
[----:B---3--:R-:W-:Y:S01]  /*0300*/  NOP ;  /* 0x0000000000007918 */ /* 0x008fe20000000000 */
.L_x_5:
[----:B------:R-:W-:Y:S05]  /*0310*/  BSYNC.RECONVERGENT B0 ;  /* 0x0000000000007941 */ /* 0x000fea0003800200 */
.L_x_4:
[----:B------:R-:W-:Y:S04]  /*0320*/  BSSY.RECONVERGENT B0, `(.L_x_6) ;  /* 0x000000a000007945 */ /* 0x000fe80003800200 */
        /* <DEDUP_REMOVED lines=9> */
.L_x_7:
[----:B------:R-:W-:Y:S05]  /*03c0*/  BSYNC.RECONVERGENT B0 ;  /* 0x0000000000007941 */ /* 0x000fea0003800200 */
.L_x_6:
[----:B------:R-:W3:Y:S01]  /*03d0*/  LDCU.64 UR6, c[0x0][0x888] ;  /* 0x00011100ff0677ac */ /* 0x000ee20008000a00 */
[----:B------:R-:W-:Y:S02]  /*03e0*/  UISETP.EQ.U32.AND UP1, UPT, UR4, URZ, UPT ;  /* 0x000000ff0400728c */ /* 0x000fe4000bf22070 */
[----:B------:R-:W-:Y:S02]  /*03f0*/  UPLOP3.LUT UP2, UPT, UPT, UPT, UPT, 0x80, 0x8 ;  /* 0x000000000008789c */ /* 0x000fe40003f4f070 */
[----:B---3--:R-:W-:-:S04]  /*0400*/  UISETP.NE.U32.AND UP0, UPT, UR6, URZ, UPT ;  /* 0x000000ff0600728c */ /* 0x008fc8000bf05070 */
[----:B------:R-:W-:-:S04]  /*0410*/  UISETP.NE.AND.EX UP0, UPT, UR7, URZ, UPT, UP0 ;  /* 0x000000ff0700728c */ /* 0x000fc8000bf05300 */
[----:B------:R-:W-:-:S04]  /*0420*/  UISETP.EQ.OR.EX UP3, UPT, UR5, URZ, !UP0, UP1 ;  /* 0x000000ff0500728c */ /* 0x000fc8000c762710 */
[----:B------:R-:W-:-:S05]  /*0430*/  UP2UR UR51, UPR, URZ, 0x8 ;  /* 0x00000008ff337883 */ /* 0x000fca0008000000 */
[----:B------:R-:W-:Y:S07]  /*0440*/  BRA.U !UP3, `(.L_x_8) ;  /* 0x000000010b207547 */ /* 0x000fee000b800000 */
[----:B------:R-:W-:Y:S01]  /*0450*/  UISETP.NE.U32.AND UP2, UPT, UR4, URZ, UPT ;  /* 0x000000ff0400728c */ /* 0x000fe2000bf45070 */
[----:B-----5:R-:W-:Y:S01]  /*0460*/  FSETP.NEU.AND P0, PT, R35, RZ, PT ;  /* 0x000000ff2300720b */ /* 0x020fe20003f0d000 */
[----:B------:R-:W-:Y:S02]  /*0470*/  USEL UR4, URZ, 0xffffffff, UP0 ;  /* 0xffffffffff047887 */ /* 0x000fe40008000000 */
[----:B------:R-:W-:-:S10]  /*0480*/  UISETP.NE.AND.EX UP2, UPT, UR5, URZ, UPT, UP2 ;  /* 0x000000ff0500728c */ /* 0x000fd4000bf45320 */
[----:B------:R-:W-:Y:S01]  /*0490*/  VOTEU.ANY UP1, P0 ;  /* 0x0000000000ff7886 */ /* 0x000fe20000020100 */
[----:B------:R-:W-:-:S04]  /*04a0*/  @!UP2 USEL UR4, URZ, 0xffffffff, UP1 ;  /* 0xffffffffff04a887 */ /* 0x000fc80008800000 */
[----:B------:R-:W-:-:S04]  /*04b0*/  ULOP3.LUT UR4, UR4, 0x1, URZ, 0xc0, !UPT ;  /* 0x0000000104047892 */ /* 0x000fc8000f8ec0ff */
[----:B------:R-:W-:-:S11]  /*04c0*/  UISETP.NE.U32.AND UP2, UPT, UR4, 0x1, UPT ;  /* 0x000000010400788c */ /* 0x000fd6000bf45070 */
.L_x_8:
[----:B-1----:R-:W1:Y:S01]  /*04d0*/  SHFL.IDX PT, R2, R65, RZ, 0x1f ;  /* 0x00001fff41027589 */ /* 0x002e6200000e0000 */
[----:B------:R-:W-:-:S04]  /*04e0*/  UISETP.NE.AND UP1, UPT, UR8, 0x2, UPT ;  /* 0x000000020800788c */ /* 0x000fc8000bf25270 */
[----:B------:R-:W-:Y:S01]  /*04f0*/  USEL UR6, URZ, 0x1, UP1 ;  /* 0x00000001ff067887 */ /* 0x000fe20008800000 */
[----:B-1----:R-:W-:-:S13]  /*0500*/  ISETP.NE.AND P0, PT, R2, RZ, PT ;  /* 0x000000ff0200720c */ /* 0x002fda0003f05270 */
[----:B------:R-:W-:Y:S05]  /*0510*/  @P0 BRA `(.L_x_9) ;  /* 0x0000000000840947 */ /* 0x000fea0003800000 */
[----:B------:R-:W-:Y:S01]  /*0520*/  ELECT P0, URZ, PT ;  /* 0x0000000000ff782f */ /* 0x000fe20003800000 */
[----:B------:R-:W-:-:S12]  /*0530*/  BSSY.RECONVERGENT B0, `(.L_x_9) ;  /* 0x000001f000007945 */ /* 0x000fd80003800200 */
[----:B------:R-:W-:Y:S05]  /*0540*/  @!P0 BRA `(.L_x_10) ;  /* 0x0000000000748947 */ /* 0x000fea0003800000 */
[----:B------:R-:W1:Y:S01]  /*0550*/  S2UR UR5, SR_CgaCtaId ;  /* 0x00000000000579c3 */ /* 0x000e620000008800 */
[----:B------:R-:W-:Y:S01]  /*0560*/  UMOV UR7, 0x400 ;  /* 0x0000040000077882 */ /* 0x000fe20000000000 */
[----:B------:R-:W-:Y:S02]  /*0570*/  UMOV UR4, 0x1 ;  /* 0x0000000100047882 */ /* 0x000fe40000000000 */
[----:B------:R-:W-:-:S04]  /*0580*/  UIADD3 UR10, UPT, UPT, -UR4, 0x100000, URZ ;  /* 0x00100000040a7890 */ /* 0x000fc8000fffe1ff */
[----:B------:R-:W-:Y:S02]  /*0590*/  USHF.L.U32 UR11, UR10, 0xb, URZ ;  /* 0x0000000b0a0b7899 */ /* 0x000fe400080006ff */
[----:B------:R-:W-:Y:S02]  /*05a0*/  USHF.L.U32 UR10, UR10, 0x1, URZ ;  /* 0x000000010a0a7899 */ /* 0x000fe400080006ff */
[----:B-1----:R-:W-:Y:S01]  /*05b0*/  ULEA UR5, UR5, UR7, 0x18 ;  /* 0x0000000705057291 */ /* 0x002fe2000f8ec0ff */
[----:B------:R-:W1:Y:S11]  /*05c0*/  FENCE.VIEW.ASYNC.S ;  /* 0x00000000000073c6 */ /* 0x000e760000000000 */
[----:B-1----:R1:W3:Y:S01]  /*05d0*/  SYNCS.EXCH.64 URZ, [UR5], UR10 ;  /* 0x0000000a05ff75b2 */ /* 0x0022e20008000100 */
[----:B------:R1:W4:Y:S01]  /*05e0*/  SYNCS.EXCH.64 URZ, [UR5+0x50], UR10 ;  /* 0x0000500a05ff75b2 */ /* 0x0003220008000100 */
[----:B------:R1:W1:Y:S01]  /*05f0*/  SYNCS.EXCH.64 URZ, [UR5+0x8], UR10 ;  /* 0x0000080a05ff75b2 */ /* 0x0002620008000100 */
        /* <DEDUP_REMOVED lines=17> */
[----:B------:R-:W-:Y:S01]  /*0710*/  NOP ;  /* 0x0000000000007918 */ /* 0x000fe20000000000 */
.L_x_10:
[----:B-1----:R-:W-:Y:S05]  /*0720*/  BSYNC.RECONVERGENT B0 ;  /* 0x0000000000007941 */ /* 0x002fea0003800200 */
.L_x_9:
[----:B------:R-:W1:Y:S01]  /*0730*/  SHFL.IDX PT, R2, R65, RZ, 0x1f ;  /* 0x00001fff41027589 */ /* 0x000e6200000e0000 */
[----:B------:R-:W-:Y:S01]  /*0740*/  NOP ;  /* 0x0000000000007918 */ /* 0x000fe20000000000 */
[----:B-1----:R-:W-:-:S13]  /*0750*/  ISETP.NE.AND P0, PT, R2, 0x1, PT ;  /* 0x000000010200780c */ /* 0x002fda0003f05270 */
[----:B------:R-:W-:Y:S05]  /*0760*/  @P0 BRA `(.L_x_11) ;  /* 0x0000000000500947 */ /* 0x000fea0003800000 */
[----:B------:R-:W1:Y:S01]  /*0770*/  S2UR UR7, SR_CgaCtaId ;  /* 0x00000000000779c3 */ /* 0x000e620000008800 */
[----:B------:R-:W-:Y:S01]  /*0780*/  UMOV UR9, 0x400 ;  /* 0x0000040000097882 */ /* 0x000fe20000000000 */
[----:B------:R-:W-:Y:S01]  /*0790*/  UMOV UR5, 0x20 ;  /* 0x0000002000057882 */ /* 0x000fe20000000000 */
[----:B------:R-:W-:Y:S01]  /*07a0*/  UMOV UR4, 0x80 ;  /* 0x0000008000047882 */ /* 0x000fe20000000000 */
[----:B------:R-:W-:-:S04]  /*07b0*/  UIADD3 UR10, UPT, UPT, -UR5, 0x100000, URZ ;  /* 0x00100000050a7890 */ /* 0x000fc8000fffe1ff */
[----:B------:R-:W-:Y:S02]  /*07c0*/  USHF.L.U32 UR11, UR10, 0xb, URZ ;  /* 0x0000000b0a0b7899 */ /* 0x000fe400080006ff */
[----:B------:R-:W-:Y:S02]  /*07d0*/  USHF.L.U32 UR10, UR10, 0x1, URZ ;  /* 0x000000010a0a7899 */ /* 0x000fe400080006ff */
[----:B------:R-:W-:-:S04]  /*07e0*/  UIADD3 UR4, UPT, UPT, -UR4, 0x100000, URZ ;  /* 0x0010000004047890 */ /* 0x000fc8000fffe1ff */
[----:B------:R-:W-:Y:S02]  /*07f0*/  USHF.L.U32 UR5, UR4, 0xb, URZ ;  /* 0x0000000b04057899 */ /* 0x000fe400080006ff */
[----:B------:R-:W-:Y:S01]  /*0800*/  USHF.L.U32 UR4, UR4, 0x1, URZ ;  /* 0x0000000104047899 */ /* 0x000fe200080006ff */
[----:B------:R-:W-:Y:S01]  /*0810*/  ELECT P0, URZ, PT ;  /* 0x0000000000ff782f */ /* 0x000fe20003800000 */
[----:B-1----:R-:W-:Y:S01]  /*0820*/  ULEA UR7, UR7, UR9, 0x18 ;  /* 0x0000000907077291 */ /* 0x002fe2000f8ec0ff */
[----:B------:R-:W1:Y:S11]  /*0830*/  FENCE.VIEW.ASYNC.S ;  /* 0x00000000000073c6 */ /* 0x000e760000000000 */
[----:B-1----:R1:W1:Y:S01]  /*0840*/  SYNCS.EXCH.64 URZ, [UR7+0xa0], UR10 ;  /* 0x0000a00a07ff75b2 */ /* 0x0022620008000100 */
[----:B------:R1:W1:Y:S01]  /*0850*/  SYNCS.EXCH.64 URZ, [UR7+0xb8], UR4 ;  /* 0x0000b80407ff75b2 */ /* 0x0002620008000100 */
[----:B------:R1:W1:Y:S01]  /*0860*/  SYNCS.EXCH.64 URZ, [UR7+0xa8], UR10 ;  /* 0x0000a80a07ff75b2 */ /* 0x0002620008000100 */
[----:B------:R1:W1:Y:S01]  /*0870*/  SYNCS.EXCH.64 URZ, [UR7+0xc0], UR4 ;  /* 0x0000c00407ff75b2 */ /* 0x0002620008000100 */
[----:B------:R1:W1:Y:S01]  /*0880*/  SYNCS.EXCH.64 URZ, [UR7+0xb0], UR10 ;  /* 0x0000b00a07ff75b2 */ /* 0x0002620008000100 */
[----:B------:R1:W1:Y:S01]  /*0890*/  SYNCS.EXCH.64 URZ, [UR7+0xc8], UR4 ;  /* 0x0000c80407ff75b2 */ /* 0x0002620008000100 */
[----:B------:R-:W-:Y:S01]  /*08a0*/  NOP ;  /* 0x0000000000007918 */ /* 0x000fe20000000000 */
.L_x_11:
[----:B------:R-:W2:Y:S01]  /*08b0*/  SHFL.IDX PT, R2, R65, RZ, 0x1f ;  /* 0x00001fff41027589 */ /* 0x000ea200000e0000 */
[----:B------:R-:W-:Y:S01]  /*08c0*/  NOP ;  /* 0x0000000000007918 */ /* 0x000fe20000000000 */
[----:B--2---:R-:W-:-:S13]  /*08d0*/  ISETP.NE.AND P0, PT, R2, 0x3, PT ;  /* 0x000000030200780c */ /* 0x004fda0003f05270 */
[----:B------:R-:W-:Y:S05]  /*08e0*/  @P0 BRA `(.L_x_12) ;  /* 0x0000000000300947 */ /* 0x000fea0003800000 */
[----:B-1----:R-:W1:Y:S01]  /*08f0*/  S2UR UR5, SR_CgaCtaId ;  /* 0x00000000000579c3 */ /* 0x002e620000008800 */
[----:B------:R-:W-:Y:S01]  /*0900*/  UMOV UR7, 0x400 ;  /* 0x0000040000077882 */ /* 0x000fe20000000000 */
[----:B------:R-:W-:Y:S01]  /*0910*/  UMOV UR4, 0x20 ;  /* 0x0000002000047882 */ /* 0x000fe20000000000 */
[----:B------:R-:W-:Y:S01]  /*0920*/  ELECT P0, URZ, PT ;  /* 0x0000000000ff782f */ /* 0x000fe20003800000 */
[----:B------:R-:W-:-:S04]  /*0930*/  UIADD3 UR10, UPT, UPT, -UR4, 0x100000, URZ ;  /* 0x00100000040a7890 */ /* 0x000fc8000fffe1ff */
[----:B------:R-:W-:Y:S02]  /*0940*/  USHF.L.U32 UR11, UR10, 0xb, URZ ;  /* 0x0000000b0a0b7899 */ /* 0x000fe400080006ff */
[----:B------:R-:W-:Y:S02]  /*0950*/  USHF.L.U32 UR10, UR10, 0x1, URZ ;  /* 0x000000010a0a7899 */ /* 0x000fe400080006ff */
[----:B-1----:R-:W-:Y:S01]  /*0960*/  ULEA UR5, UR5, UR7, 0x18 ;  /* 0x0000000705057291 */ /* 0x002fe2000f8ec0ff */
[----:B------:R-:W1:Y:S11]  /*0970*/  FENCE.VIEW.ASYNC.S ;  /* 0x00000000000073c6 */ /* 0x000e760000000000 */
[----:B-1----:R2:W1:Y:S01]  /*0980*/  SYNCS.EXCH.64 URZ, [UR5+0xd0], UR10 ;  /* 0x0000d00a05ff75b2 */ /* 0x0024620008000100 */
[----:B------:R2:W1:Y:S02]  /*0990*/  SYNCS.EXCH.64 URZ, [UR5+0xd8], UR10 ;  /* 0x0000d80a05ff75b2 */ /* 0x0004640008000100 */
[----:B--2---:R-:W-:Y:S01]  /*09a0*/  NOP ;  /* 0x0000000000007918 */ /* 0x004fe20000000000 */
.L_x_12:
[----:B------:R-:W2:Y:S01]  /*09b0*/  SHFL.IDX PT, R2, R65, RZ, 0x1f ;  /* 0x00001fff41027589 */ /* 0x000ea200000e0000 */
[----:B------:R-:W-:Y:S01]  /*09c0*/  NOP ;  /* 0x0000000000007918 */ /* 0x000fe20000000000 */
[----:B--2---:R-:W-:-:S13]  /*09d0*/  ISETP.NE.AND P0, PT, R2, 0x4, PT ;  /* 0x000000040200780c */ /* 0x004fda0003f05270 */
[----:B------:R-:W-:Y:S05]  /*09e0*/  @P0 BRA `(.L_x_13) ;  /* 0x00000000004c0947 */ /* 0x000fea0003800000 */
[----:B-1----:R-:W1:Y:S01]  /*09f0*/  S2UR UR5, SR_CgaCtaId ;  /* 0x00000000000579c3 */ /* 0x002e620000008800 */
[----:B------:R-:W-:Y:S01]  /*0a00*/  UMOV UR9, 0x100 ;  /* 0x0000010000097882 */ /* 0x000fe20000000000 */
[----:B------:R-:W-:Y:S01]  /*0a10*/  UMOV UR7, 0x400 ;  /* 0x0000040000077882 */ /* 0x000fe20000000000 */
[----:B------:R-:W-:Y:S01]  /*0a20*/  USEL UR9, UR9, 0xe0, UP2 ;  /* 0x000000e009097887 */ /* 0x000fe20009000000 */
[----:B------:R-:W-:Y:S01]  /*0a30*/  UMOV UR4, 0x1 ;  /* 0x0000000100047882 */ /* 0x000fe20000000000 */
[----:B------:R-:W-:Y:S01]  /*0a40*/  ELECT P0, URZ, PT ;  /* 0x0000000000ff782f */ /* 0x000fe20003800000 */
[----:B------:R-:W-:-:S04]  /*0a50*/  UIADD3 UR10, UPT, UPT, -UR4, 0x100000, URZ ;  /* 0x00100000040a7890 */ /* 0x000fc8000fffe1ff */
[----:B------:R-:W-:Y:S02]  /*0a60*/  USHF.L.U32 UR11, UR10, 0xb, URZ ;  /* 0x0000000b0a0b7899 */ /* 0x000fe400080006ff */
[----:B------:R-:W-:Y:S02]  /*0a70*/  USHF.L.U32 UR10, UR10, 0x1, URZ ;  /* 0x000000010a0a7899 */ /* 0x000fe400080006ff */
[----:B------:R-:W-:-:S04]  /*0a80*/  UIADD3 UR12, UPT, UPT, -UR9, 0x100000, URZ ;  /* 0x00100000090c7890 */ /* 0x000fc8000fffe1ff */
[----:B------:R-:W-:Y:S02]  /*0a90*/  USHF.L.U32 UR13, UR12, 0xb, URZ ;  /* 0x0000000b0c0d7899 */ /* 0x000fe400080006ff */
[----:B------:R-:W-:Y:S02]  /*0aa0*/  USHF.L.U32 UR12, UR12, 0x1, URZ ;  /* 0x000000010c0c7899 */ /* 0x000fe400080006ff */
[----:B-1----:R-:W-:Y:S01]  /*0ab0*/  ULEA UR5, UR5, UR7, 0x18 ;  /* 0x0000000705057291 */ /* 0x002fe2000f8ec0ff */
[----:B------:R-:W1:Y:S11]  /*0ac0*/  FENCE.VIEW.ASYNC.S ;  /* 0x00000000000073c6 */ /* 0x000e760000000000 */
[----:B-1----:R2:W1:Y:S01]  /*0ad0*/  SYNCS.EXCH.64 URZ, [UR5+0xe0], UR10 ;  /* 0x0000e00a05ff75b2 */ /* 0x0024620008000100 */
[----:B------:R2:W1:Y:S01]  /*0ae0*/  SYNCS.EXCH.64 URZ, [UR5+0xf0], UR12 ;  /* 0x0000f00c05ff75b2 */ /* 0x0004620008000100 */
[----:B------:R2:W1:Y:S01]  /*0af0*/  SYNCS.EXCH.64 URZ, [UR5+0xe8], UR10 ;  /* 0x0000e80a05ff75b2 */ /* 0x0004620008000100 */
[----:B------:R2:W1:Y:S02]  /*0b00*/  SYNCS.EXCH.64 URZ, [UR5+0xf8], UR12 ;  /* 0x0000f80c05ff75b2 */ /* 0x0004640008000100 */
[----:B--2---:R-:W-:Y:S01]  /*0b10*/  NOP ;  /* 0x0000000000007918 */ /* 0x004fe20000000000 */
.L_x_13:
[----:B------:R-:W2:Y:S01]  /*0b20*/  SHFL.IDX PT, R2, R65, RZ, 0x1f ;  /* 0x00001fff41027589 */ /* 0x000ea200000e0000 */
[----:B------:R-:W-:Y:S01]  /*0b30*/  NOP ;  /* 0x0000000000007918 */ /* 0x000fe20000000000 */
[----:B--2---:R-:W-:-:S13]  /*0b40*/  ISETP.NE.AND P0, PT, R2, 0x5, PT ;  /* 0x000000050200780c */ /* 0x004fda0003f05270 */
[----:B------:R-:W-:Y:S05]  /*0b50*/  @P0 BRA `(.L_x_14) ;  /* 0x0000000000580947 */ /* 0x000fea0003800000 */
[----:B-1----:R-:W1:Y:S01]  /*0b60*/  S2UR UR7, SR_CgaCtaId ;  /* 0x00000000000779c3 */ /* 0x002e620000008800 */
        /* <DEDUP_REMOVED lines=18> */
[----:B------:R2:W1:Y:S01]  /*0c90*/  SYNCS.EXCH.64 URZ, [UR7+0x118], UR10 ;  /* 0x0001180a07ff75b2 */ /* 0x0004620008000100 */
[----:B------:R2:W1:Y:S02]  /*0ca0*/  SYNCS.EXCH.64 URZ, [UR7+0x138], UR4 ;  /* 0x0001380407ff75b2 */ /* 0x0004640008000100 */
[----:B--2---:R-:W-:Y:S01]  /*0cb0*/  NOP ;  /* 0x0000000000007918 */ /* 0x004fe20000000000 */
.L_x_14:
        /* <DEDUP_REMOVED lines=18> */
.L_x_15:
[----:B-1----:R-:W1:Y:S01]  /*0de0*/  S2UR UR5, SR_CTAID.X ;  /* 0x00000000000579c3 */ /* 0x002e620000002500 */
[----:B------:R-:W-:-:S05]  /*0df0*/  CS2R.32 R60, SR_CgaSize ;  /* 0x00000000003c7805 */ /* 0x000fca0000008a00 */
[----:B------:R-:W-:-:S05]  /*0e00*/  IMAD R60, R60, -0xa0, RZ ;  /* 0xffffff603c3c7824 */ /* 0x000fca00078e02ff */
[----:B------:R-:W-:-:S14]  /*0e10*/  R2UR UR9, R60 ;  /* 0x000000003c0972ca */ /* 0x000fdc00000e0000 */
[----:B------:R-:W2:Y:S01]  /*0e20*/  LDCU UR9, c[0x0][UR9+0x2b0] ;  /* 0x00005600090977ac */ /* 0x000ea20008000800 */
[----:B------:R-:W-:Y:S01]  /*0e30*/  NOP ;  /* 0x0000000000007918 */ /* 0x000fe20000000000 */
[----:B------:R-:W-:-:S05]  /*0e40*/  CS2R.32 R60, SR_CgaSize ;  /* 0x00000000003c7805 */ /* 0x000fca0000008a00 */
[----:B------:R-:W-:-:S05]  /*0e50*/  IMAD R60, R60, -0xa0, RZ ;  /* 0xffffff603c3c7824 */ /* 0x000fca00078e02ff */
[----:B------:R-:W-:-:S14]  /*0e60*/  R2UR UR7, R60 ;  /* 0x000000003c0772ca */ /* 0x000fdc00000e0000 */
[----:B------:R-:W3:Y:S01]  /*0e70*/  LDCU UR7, c[0x0][UR7+0x2b4] ;  /* 0x00005680070777ac */ /* 0x000ee20008000800 */
[----:B------:R-:W4:Y:S08]  /*0e80*/  S2UR UR4, SR_CTAID.Y ;  /* 0x00000000000479c3 */ /* 0x000f300000002600 */
[----:B------:R-:W3:Y:S01]  /*0e90*/  LDC R9, c[0x0][0xb24] ;  /* 0x0002c900ff097b82 */ /* 0x000ee20000000800 */
[----:B-1----:R-:W-:-:S02]  /*0ea0*/  I2FP.F32.U32 R4, UR5 ;  /* 0x0000000500047c45 */ /* 0x002fc40008201000 */
[----:B------:R-:W-:-:S05]  /*0eb0*/  CS2R.32 R5, SR_CgaSize ;  /* 0x0000000000057805 */ /* 0x000fca0000008a00 */
[----:B------:R-:W-:-:S06]  /*0ec0*/  IMAD R5, R5, -0xa0, RZ ;  /* 0xffffff6005057824 */ /* 0x000fcc00078e02ff */
[----:B------:R-:W1:Y:S01]  /*0ed0*/  LDC R5, c[0x0][R5+0x2a0] ;  /* 0x0000a80005057b82 */ /* 0x000e620000000800 */
[----:B------:R-:W-:Y:S01]  /*0ee0*/  MOV R21, UR5 ;  /* 0x0000000500157c02 */ /* 0x000fe20008000f00 */
[----:B--2---:R-:W-:Y:S01]  /*0ef0*/  FMUL R4, R4, UR9 ;  /* 0x0000000904047c20 */ /* 0x004fe20008400000 */
[----:B----4-:R-:W-:Y:S02]  /*0f00*/  I2FP.F32.U32 R2, UR4 ;  /* 0x0000000400027c45 */ /* 0x010fe40008201000 */
[----:B------:R-:W-:-:S05]  /*0f10*/  CS2R.32 R3, SR_CgaSize ;  /* 0x0000000000037805 */ /* 0x000fca0000008a00 */
[----:B------:R-:W-:-:S06]  /*0f20*/  IMAD R3, R3, -0xa0, RZ ;  /* 0xffffff6003037824 */ /* 0x000fcc00078e02ff */
[----:B------:R-:W2:Y:S01]  /*0f30*/  LDC R3, c[0x0][R3+0x2a4] ;  /* 0x0000a90003037b82 */ /* 0x000ea20000000800 */
[----:B------:R-:W4:Y:S01]  /*0f40*/  F2I.U32.TRUNC.NTZ R60, R4 ;  /* 0x00000004003c7305 */ /* 0x000f22000020f000 */
[----:B------:R-:W-:Y:S01]  /*0f50*/  MOV R20, UR4 ;  /* 0x0000000400147c02 */ /* 0x000fe20008000f00 */
[----:B---3--:R-:W-:-:S05]  /*0f60*/  FMUL R2, R2, UR7 ;  /* 0x0000000702027c20 */ /* 0x008fca0008400000 */
[----:B------:R-:W-:Y:S01]  /*0f70*/  BAR.SYNC.DEFER_BLOCKING 0x0 ;  /* 0x0000000000007b1d */ /* 0x000fe20000010000 */
[----:B------:R-:W-:-:S05]  /*0f80*/  ISETP.GE.AND P0, PT, R9, 0x1, PT ;  /* 0x000000010900780c */ /* 0x000fca0003f06270 */
[----:B------:R-:W3:Y:S02]  /*0f90*/  F2I.U32.TRUNC.NTZ R58, R2 ;  /* 0x00000002003a7305 */ /* 0x000ee4000020f000 */
[----:B------:R-:W2:Y:S01]  /*0fa0*/  S2UR UR36, SR_CTAID.Z ;  /* 0x00000000002479c3 */ /* 0x000ea20000002700 */
[----:B----4-:R-:W-:-:S05]  /*0fb0*/  IADD3 R60, PT, PT, -R60, RZ, RZ ;  /* 0x000000ff3c3c7210 */ /* 0x010fca0007ffe1ff */
[----:B-1----:R-:W-:Y:S01]  /*0fc0*/  IMAD R60, R5, R60, UR5 ;  /* 0x00000005053c7e24 */ /* 0x002fe2000f8e023c */
[----:B---3--:R-:W-:-:S05]  /*0fd0*/  IADD3 R58, PT, PT, -R58, RZ, RZ ;  /* 0x000000ff3a3a7210 */ /* 0x008fca0007ffe1ff */
[----:B--2---:R-:W-:Y:S01]  /*0fe0*/  IMAD R58, R3, R58, UR4 ;  /* 0x00000004033a7e24 */ /* 0x004fe2000f8e023a */
[----:B------:R-:W-:Y:S06]  /*0ff0*/  @!P0 BRA `(.L_x_16) ;  /* 0x0000000000b88947 */ /* 0x000fec0003800000 */
[----:B------:R-:W1:Y:S01]  /*1000*/  LDC.64 R4, c[0x0][0xb18] ;  /* 0x0002c600ff047b82 */ /* 0x000e620000000a00 */
[----:B------:R-:W-:-:S07]  /*1010*/  ISETP.NE.AND P0, PT, R9, 0x1, PT ;  /* 0x000000010900780c */ /* 0x000fce0003f05270 */
[----:B------:R-:W2:Y:S08]  /*1020*/  LDC R10, c[0x0][0xb0c] ;  /* 0x0002c300ff0a7b82 */ /* 0x000eb00000000800 */
[----:B------:R-:W3:Y:S08]  /*1030*/  LDC R11, c[0x0][0x370] ;  /* 0x0000dc00ff0b7b82 */ /* 0x000ef00000000800 */
[----:B------:R-:W4:Y:S01]  /*1040*/  LDC R12, c[0x0][0x374] ;  /* 0x0000dd00ff0c7b82 */ /* 0x000f220000000800 */
[----:B-1----:R-:W-:-:S07]  /*1050*/  ISETP.NE.AND P1, PT, R4, 0x1, PT ;  /* 0x000000010400780c */ /* 0x002fce0003f25270 */
[----:B------:R-:W3:Y:S01]  /*1060*/  LDC.64 R6, c[0x0][0xb10] ;  /* 0x0002c400ff067b82 */ /* 0x000ee20000000a00 */
[----:B--2---:R-:W-:-:S07]  /*1070*/  ISETP.NE.AND P2, PT, R10, 0x1, PT ;  /* 0x000000010a00780c */ /* 0x004fce0003f45270 */
[----:B------:R-:W1:Y:S08]  /*1080*/  LDC R8, c[0x0][0xb20] ;  /* 0x0002c800ff087b82 */ /* 0x000e700000000800 */
[----:B------:R-:W2:Y:S01]  /*1090*/  LDC.64 R2, c[0x0][0xb28] ;  /* 0x0002ca00ff027b82 */ /* 0x000ea20000000a00 */
[----:B----4-:R-:W-:-:S04]  /*10a0*/  IMAD.HI.U32 R13, R12, R5, RZ ;  /* 0x000000050c0d7227 */ /* 0x010fc800078e00ff */
[----:B------:R-:W-:-:S04]  /*10b0*/  IMAD.HI.U32 R5, R20, R5, RZ ;  /* 0x0000000514057227 */ /* 0x000fc800078e00ff */
[----:B---3--:R-:W-:-:S04]  /*10c0*/  IMAD.HI.U32 R14, R11, R6, RZ ;  /* 0x000000060b0e7227 */ /* 0x008fc800078e00ff */
[C---:B------:R-:W-:Y:S01]  /*10d0*/  IMAD.HI.U32 R16, R21.reuse, R6, RZ ;  /* 0x0000000615107227 */ /* 0x040fe200078e00ff */
[-C--:B------:R-:W-:Y:S02]  /*10e0*/  @P2 SHF.R.U32.HI R11, RZ, R7.reuse, R14 ;  /* 0x00000007ff0b2219 */ /* 0x080fe4000001160e */
[-C--:B-1----:R-:W-:Y:S02]  /*10f0*/  @P1 SHF.R.U32.HI R12, RZ, R8.reuse, R13 ;  /* 0x00000008ff0c1219 */ /* 0x082fe4000001160d */
[----:B------:R-:W-:Y:S02]  /*1100*/  SHF.R.U32.HI R5, RZ, R8, R5 ;  /* 0x00000008ff057219 */ /* 0x000fe40000011605 */
[----:B------:R-:W-:Y:S02]  /*1110*/  SHF.R.U32.HI R16, RZ, R7, R16 ;  /* 0x00000007ff107219 */ /* 0x000fe40000011610 */
[----:B------:R-:W-:Y:S01]  /*1120*/  SEL R5, R20, R5, !P1 ;  /* 0x0000000514057207 */ /* 0x000fe20004800000 */
[----:B--2---:R-:W-:Y:S01]  /*1130*/  IMAD.HI.U32 R14, R12, R2, RZ ;  /* 0x000000020c0e7227 */ /* 0x004fe200078e00ff */
[----:B------:R-:W-:-:S02]  /*1140*/  SEL R7, R21, R16, !P2 ;  /* 0x0000001015077207 */ /* 0x000fc40005000000 */
[----:B------:R-:W-:Y:S01]  /*1150*/  IADD3 R13, PT, PT, -R5, RZ, RZ ;  /* 0x000000ff050d7210 */ /* 0x000fe20007ffe1ff */
[----:B------:R-:W-:Y:S01]  /*1160*/  IMAD.HI.U32 R6, R11, R2, RZ ;  /* 0x000000020b067227 */ /* 0x000fe200078e00ff */
[----:B------:R-:W-:-:S03]  /*1170*/  @P0 SHF.R.U32.HI R12, RZ, R3, R14 ;  /* 0x00000003ff0c0219 */ /* 0x000fc6000001160e */
[----:B------:R-:W-:Y:S01]  /*1180*/  IMAD R13, R4, R13, R20 ;  /* 0x0000000d040d7224 */ /* 0x000fe200078e0214 */
[----:B------:R-:W-:Y:S01]  /*1190*/  @P0 SHF.R.U32.HI R11, RZ, R3, R6 ;  /* 0x00000003ff0b0219 */ /* 0x000fe20000011606 */
[----:B------:R-:W-:-:S04]  /*11a0*/  IMAD R12, R12, R9, RZ ;  /* 0x000000090c0c7224 */ /* 0x000fc800078e02ff */
[----:B------:R-:W-:Y:S01]  /*11b0*/  IMAD R6, R11, R9, RZ ;  /* 0x000000090b067224 */ /* 0x000fe200078e02ff */
[----:B------:R-:W-:-:S04]  /*11c0*/  ISETP.GE.AND P1, PT, R5, R12, PT ;  /* 0x0000000c0500720c */ /* 0x000fc80003f26270 */
[----:B------:R-:W-:Y:S01]  /*11d0*/  ISETP.GE.OR P1, PT, R7, R6, P1 ;  /* 0x000000060700720c */ /* 0x000fe20000f26670 */
[----:B------:R-:W-:-:S05]  /*11e0*/  IMAD.HI.U32 R6, R5, R2, RZ ;  /* 0x0000000205067227 */ /* 0x000fca00078e00ff */
[----:B------:R-:W-:-:S04]  /*11f0*/  SHF.R.U32.HI R6, RZ, R3, R6 ;  /* 0x00000003ff067219 */ /* 0x000fc80000011606 */
[----:B------:R-:W-:-:S03]  /*1200*/  SEL R6, R5, R6, !P0 ;  /* 0x0000000605067207 */ /* 0x000fc60004000000 */
[----:B------:R-:W-:Y:S01]  /*1210*/  @!P1 IMAD.HI.U32 R8, R7, R2, RZ ;  /* 0x0000000207089227 */ /* 0x000fe200078e00ff */
[----:B------:R-:W-:-:S04]  /*1220*/  IADD3 R2, PT, PT, -R6, RZ, RZ ;  /* 0x000000ff06027210 */ /* 0x000fc80007ffe1ff */
[----:B------:R-:W-:Y:S01]  /*1230*/  @!P1 SHF.R.U32.HI R8, RZ, R3, R8 ;  /* 0x00000003ff089219 */ /* 0x000fe20000011608 */
[----:B------:R-:W-:-:S03]  /*1240*/  IMAD R2, R9, R2, R5 ;  /* 0x0000000209027224 */ /* 0x000fc600078e0205 */
[----:B------:R-:W-:-:S05]  /*1250*/  @!P1 SEL R3, R7, R8, !P0 ;  /* 0x0000000807039207 */ /* 0x000fca0004000000 */
[--C-:B------:R-:W-:Y:S02]  /*1260*/  @!P1 IMAD.IADD R6, R6, 0x1, -R3.reuse ;  /* 0x0000000106069824 */ /* 0x100fe400078e0a03 */
[----:B------:R-:W-:Y:S01]  /*1270*/  @!P1 IMAD R3, R2, R11, R3 ;  /* 0x0000000b02039224 */ /* 0x000fe200078e0203 */
[----:B------:R-:W-:Y:S01]  /*1280*/  IADD3 R2, PT, PT, -R7, RZ, RZ ;  /* 0x000000ff07027210 */ /* 0x000fe20007ffe1ff */
[----:B------:R-:W-:Y:S02]  /*1290*/  @!P1 IMAD R5, R6, R9, R7 ;  /* 0x0000000906059224 */ /* 0x000fe400078e0207 */
[----:B------:R-:W-:Y:S02]  /*12a0*/  @!P1 IMAD.MOV.U32 R7, RZ, RZ, R3 ;  /* 0x000000ffff079224 */ /* 0x000fe400078e0003 */
[----:B------:R-:W-:Y:S02]  /*12b0*/  IMAD R2, R10, R2, R21 ;  /* 0x000000020a027224 */ /* 0x000fe400078e0215 */
[----:B------:R-:W-:-:S02]  /*12c0*/  IMAD R20, R5, R4, R13 ;  /* 0x0000000405147224 */ /* 0x000fc400078e020d */
[----:B------:R-:W-:Y:S02]  /*12d0*/  IMAD R21, R7, R10, R2 ;  /* 0x0000000a07157224 */ /* 0x000fe400078e0202 */
.L_x_16:
[----:B------:R-:W1:Y:S01]  /*12e0*/  LDCU UR4, c[0x0][0xb30] ;  /* 0x00016600ff0477ac */ /* 0x000e620008000800 */
[----:B------:R-:W2:Y:S08]  /*12f0*/  S2UR UR37, SR_CgaCtaId ;  /* 0x00000000002579c3 */ /* 0x000eb00000008800 */
[----:B------:R-:W3:Y:S01]  /*1300*/  LDC R26, c[0x0][0xb24] ;  /* 0x0002c900ff1a7b82 */ /* 0x000ee20000000800 */
[----:B-1----:R-:W-:-:S09]  /*1310*/  UISETP.NE.AND UP1, UPT, UR4, 0x1, UPT ;  /* 0x000000010400788c */ /* 0x002fd2000bf25270 */
[----:B--2---:R-:W-:Y:S05]  /*1320*/  BRA.U UP1, `(.L_x_17) ;  /* 0x0000000101407547 */ /* 0x004fea000b800000 */
[----:B------:R-:W1:Y:S08]  /*1330*/  LDC.64 R4, c[0x0][0xb10] ;  /* 0x0002c400ff047b82 */ /* 0x000e700000000a00 */
[----:B------:R-:W2:Y:S08]  /*1340*/  LDC.64 R2, c[0x0][0xb18] ;  /* 0x0002c600ff027b82 */ /* 0x000eb00000000a00 */
[----:B------:R-:W4:Y:S08]  /*1350*/  LDC R6, c[0x0][0xb20] ;  /* 0x0002c800ff067b82 */ /* 0x000f300000000800 */
[----:B------:R-:W3:Y:S01]  /*1360*/  LDC R8, c[0x0][0xb0c] ;  /* 0x0002c300ff087b82 */ /* 0x000ee20000000800 */
[----:B-1----:R-:W-:-:S05]  /*1370*/  IMAD.HI.U32 R4, R21, R4, RZ ;  /* 0x0000000415047227 */ /* 0x002fca00078e00ff */
[----:B------:R-:W-:Y:S01]  /*1380*/  SHF.R.U32.HI R4, RZ, R5, R4 ;  /* 0x00000005ff047219 */ /* 0x000fe20000011604 */
[----:B--2---:R-:W-:Y:S01]  /*1390*/  IMAD.HI.U32 R3, R20, R3, RZ ;  /* 0x0000000314037227 */ /* 0x004fe200078e00ff */
[----:B------:R-:W-:-:S04]  /*13a0*/  ISETP.NE.AND P0, PT, R2, 0x1, PT ;  /* 0x000000010200780c */ /* 0x000fc80003f05270 */
[----:B----4-:R-:W-:-:S04]  /*13b0*/  SHF.R.U32.HI R3, RZ, R6, R3 ;  /* 0x00000006ff037219 */ /* 0x010fc80000011603 */
[----:B------:R-:W-:Y:S02]  /*13c0*/  SEL R3, R20, R3, !P0 ;  /* 0x0000000314037207 */ /* 0x000fe40004000000 */
[----:B---3--:R-:W-:-:S04]  /*13d0*/  ISETP.NE.AND P1, PT, R8, 0x1, PT ;  /* 0x000000010800780c */ /* 0x008fc80003f25270 */
[----:B------:R-:W-:-:S05]  /*13e0*/  SEL R4, R21, R4, !P1 ;  /* 0x0000000415047207 */ /* 0x000fca0004800000 */
[----:B------:R-:W-:Y:S02]  /*13f0*/  IMAD.IADD R5, R3, 0x1, -R4 ;  /* 0x0000000103057824 */ /* 0x000fe400078e0a04 */
[----:B------:R-:W-:Y:S02]  /*1400*/  IMAD.IADD R3, R4, 0x1, -R3 ;  /* 0x0000000104037824 */ /* 0x000fe400078e0a03 */
[----:B------:R-:W-:Y:S02]  /*1410*/  IMAD R21, R5, R8, R21 ;  /* 0x0000000805157224 */ /* 0x000fe400078e0215 */
[----:B------:R-:W-:-:S07]  /*1420*/  IMAD R20, R3, R2, R20 ;  /* 0x0000000203147224 */ /* 0x000fce00078e0214 */
.L_x_17:
[----:B------:R-:W-:Y:S01]  /*1430*/  BAR.SYNC.DEFER_BLOCKING 0x0 ;  /* 0x0000000000007b1d */ /* 0x000fe20000010000 */
[----:B------:R-:W-:Y:S01]  /*1440*/  UISETP.NE.AND UP1, UPT, UR8, 0x2, UPT ;  /* 0x000000020800788c */ /* 0x000fe2000bf25270 */
[----:B------:R-:W-:Y:S02]  /*1450*/  ISETP.NE.OR P5, PT, R0, 0x2, !P5 ;  /* 0x000000020000780c */ /* 0x000fe40006fa5670 */
[----:B------:R-:W-:-:S06]  /*1460*/  LOP3.LUT R2, R72, 0x1f, RZ, 0xc0, !PT ;  /* 0x0000001f48027812 */ /* 0x000fcc00078ec0ff */
[----:B------:R-:W-:Y:S05]  /*1470*/  BRA.U UP1, `(.L_x_18) ;  /* 0x0000001501387547 */ /* 0x000fea000b800000 */
[----:B------:R-:W1:Y:S01]  /*1480*/  LDCU UR15, c[0x0][0x38c] ;  /* 0x00007180ff0f77ac */ /* 0x000e620008000800 */
[----:B------:R-:W2:Y:S01]  /*1490*/  LDC R9, c[0x0][0x370] ;  /* 0x0000dc00ff097b82 */ /* 0x000ea20000000800 */
[----:B------:R-:W-:Y:S01]  /*14a0*/  PLOP3.LUT P1, PT, PT, PT, UP2, 0x80, 0x8 ;  /* 0x000000000008781c */ /* 0x000fe20003f2f028 */
[----:B------:R-:W-:Y:S01]  /*14b0*/  HFMA2 R12, -RZ, RZ, 0, 0 ;  /* 0x00000000ff0c7431 */ /* 0x000fe200000001ff */
[----:B------:R-:W-:Y:S01]  /*14c0*/  ISETP.EQ.OR P4, PT, R2, RZ, P5 ;  /* 0x000000ff0200720c */ /* 0x000fe20002f82670 */
[----:B------:R-:W-:Y:S01]  /*14d0*/  IMAD.MOV.U32 R15, RZ, RZ, 0x1 ;  /* 0x00000001ff0f7424 */ /* 0x000fe200078e00ff */
[----:B------:R-:W-:Y:S01]  /*14e0*/  PLOP3.LUT P1, PT, P1, PT, PT, 0x8, 0x80 ;  /* 0x000000000080781c */ /* 0x000fe20000f2e170 */
[----:B------:R-:W-:Y:S01]  /*14f0*/  IMAD.MOV.U32 R14, RZ, RZ, RZ ;  /* 0x000000ffff0e7224 */ /* 0x000fe200078e00ff */
[----:B------:R-:W-:Y:S01]  /*1500*/  MOV R8, 0x1 ;  /* 0x0000000100087802 */ /* 0x000fe20000000f00 */
[----:B------:R-:W4:Y:S01]  /*1510*/  LDC R0, c[0x0][0x374] ;  /* 0x0000dd00ff007b82 */ /* 0x000f220000000800 */
[----:B------:R-:W-:Y:S01]  /*1520*/  IMAD.MOV.U32 R10, RZ, RZ, RZ ;  /* 0x000000ffff0a7224 */ /* 0x000fe200078e00ff */
[----:B------:R-:W2:Y:S01]  /*1530*/  LDCU.64 UR24, c[0x0][0x348] ;  /* 0x00006900ff1877ac */ /* 0x000ea20008000a00 */
[----:B------:R-:W-:Y:S01]  /*1540*/  UMOV UR13, URZ ;  /* 0x000000ff000d7c82 */ /* 0x000fe20008000000 */
[----:B-1----:R-:W-:-:S04]  /*1550*/  UIADD3 UR5, UPT, UPT, UR15, 0x3f, URZ ;  /* 0x0000003f0f057890 */ /* 0x002fc8000fffe0ff */
[----:B------:R-:W-:-:S04]  /*1560*/  USHF.R.S32.HI UR4, URZ, 0x1f, UR5 ;  /* 0x0000001fff047899 */ /* 0x000fc80008011405 */
[----:B------:R-:W-:-:S04]  /*1570*/  ULEA.HI UR4, UR4, UR5, URZ, 0x6 ;  /* 0x0000000504047291 */ /* 0x000fc8000f8f30ff */
[----:B------:R-:W-:Y:S02]  /*1580*/  USHF.R.S32.HI UR22, URZ, 0x6, UR4 ;  /* 0x00000006ff167899 */ /* 0x000fe40008011404 */
[----:B------:R-:W-:Y:S02]  /*1590*/  UIADD3 UR4, UPT, UPT, UR15, -0x1, URZ ;  /* 0xffffffff0f047890 */ /* 0x000fe4000fffe0ff */
[----:B------:R-:W-:Y:S02]  /*15a0*/  UISETP.LT.U32.AND UP0, UPT, UR22, 0xa, UPT ;  /* 0x0000000a1600788c */ /* 0x000fe4000bf01070 */
[----:B------:R-:W-:Y:S02]  /*15b0*/  UISETP.GE.U32.AND UP1, UPT, UR4, -0x7f, UPT ;  /* 0xffffff810400788c */ /* 0x000fe4000bf26070 */
[----:B------:R-:W-:Y:S02]  /*15c0*/  USEL UR21, UR22, 0xa, UP0 ;  /* 0x0000000a16157887 */ /* 0x000fe40008000000 */
[----:B------:R-:W-:-:S02]  /*15d0*/  UIADD3 UR15, UPT, UPT, UR15, 0x7e, URZ ;  /* 0x0000007e0f0f7890 */ /* 0x000fc4000fffe0ff */
[----:B------:R-:W-:Y:S02]  /*15e0*/  UIADD3 UR7, UPT, UPT, UR21, -0x1, URZ ;  /* 0xffffffff15077890 */ /* 0x000fe4000fffe0ff */
[----:B------:R-:W-:-:S03]  /*15f0*/  UIADD3 UR14, UPT, UPT, UR22, -UR21, URZ ;  /* 0x80000015160e7290 */ /* 0x000fc6000fffe0ff */
[----:B------:R-:W-:-:S04]  /*1600*/  @UP1 UIADD3 UR7, UPT, UPT, UR21, URZ, URZ ;  /* 0x000000ff15071290 */ /* 0x000fc8000fffe0ff */
[----:B--2---:R-:W-:-:S12]  /*1610*/  UIADD3 UR7, UPT, UPT, UR7, 0x1, URZ ;  /* 0x0000000107077890 */ /* 0x004fd8000fffe0ff */
.L_x_36:
[----:B------:R-:W-:Y:S01]  /*1620*/  UISETP.NE.AND UP0, UPT, UR37, URZ, UPT ;  /* 0x000000ff2500728c */ /* 0x000fe2000bf05270 */
[----:B------:R-:W1:Y:S08]  /*1630*/  S2UR UR37, SR_CgaCtaId ;  /* 0x00000000002579c3 */ /* 0x000e700000008800 */
[----:B------:R-:W-:Y:S05]  /*1640*/  BRA.U UP0, `(.L_x_19) ;  /* 0x0000000100347547 */ /* 0x000fea000b800000 */
[----:B------:R-:W2:Y:S01]  /*1650*/  S2R R2, SR_CgaCtaId ;  /* 0x0000000000027919 */ /* 0x000ea20000008800 */
[----:B------:R-:W-:-:S04]  /*1660*/  MOV R3, 0x400 ;  /* 0x0000040000037802 */ /* 0x000fc80000000f00 */
[----:B--2---:R-:W-:Y:S02]  /*1670*/  LEA R3, R2, R3, 0x18 ;  /* 0x0000000302037211 */ /* 0x004fe400078ec0ff */
[----:B------:R-:W-:-:S03]  /*1680*/  SHF.L.U32 R2, R8, 0x1f, RZ ;  /* 0x0000001f08027819 */ /* 0x000fc600000006ff */
[----:B------:R-:W-:-:S04]  /*1690*/  IMAD R3, R10, 0x8, R3 ;  /* 0x000000080a037824 */ /* 0x000fc800078e0203 */
[----:B------:R-:W2:Y:S02]  /*16a0*/  SYNCS.PHASECHK.TRANS64.TRYWAIT P0, [R3+URZ+0x150], R2 ;  /* 0x00015002030075a7 */ /* 0x000ea400080011ff */
[----:B--2---:R-:W-:Y:S05]  /*16b0*/  @!P0 BRA `(.L_x_20) ;  /* 0x0000006000748947 */ /* 0x004fea0003800000 */
.L_x_129:
[----:B------:R-:W-:Y:S01]  /*16c0*/  VIADD R10, R10, 0x1 ;  /* 0x000000010a0a7836 */ /* 0x000fe20000000000 */
[----:B------:R2:W-:Y:S04]  /*16d0*/  SYNCS.ARRIVE.TRANS64.A1T0 RZ, [R3+URZ+0x140], RZ ;  /* 0x000140ff03ff79a7 */ /* 0x0005e800081000ff */
[----:B------:R-:W-:-:S04]  /*16e0*/  ISETP.NE.AND P0, PT, R10, 0x2, PT ;  /* 0x000000020a00780c */ /* 0x000fc80003f05270 */
[----:B------:R-:W-:Y:S02]  /*16f0*/  SEL R10, R10, RZ, P0 ;  /* 0x000000ff0a0a7207 */ /* 0x000fe40000000000 */
[----:B--2---:R-:W-:-:S04]  /*1700*/  SEL R3, RZ, 0x1, P0 ;  /* 0x00000001ff037807 */ /* 0x004fc80000000000 */
[----:B------:R-:W-:-:S07]  /*1710*/  LOP3.LUT R8, R8, R3, RZ, 0x3c, !PT ;  /* 0x0000000308087212 */ /* 0x000fce00078e3cff */
.L_x_19:
[----:B------:R-:W-:Y:S01]  /*1720*/  UMOV UR4, 0x400 ;  /* 0x0000040000047882 */ /* 0x000fe20000000000 */
[----:B------:R-:W-:Y:S01]  /*1730*/  SHF.L.U32 R2, R15, 0x1f, RZ ;  /* 0x0000001f0f027819 */ /* 0x000fe200000006ff */
[----:B-1----:R-:W-:Y:S01]  /*1740*/  ULEA UR4, UR37, UR4, 0x18 ;  /* 0x0000000425047291 */ /* 0x002fe2000f8ec0ff */
[----:B------:R-:W-:Y:S01]  /*1750*/  R2UR UR35, R21 ;  /* 0x00000000152372ca */ /* 0x000fe200000e0000 */
[----:B------:R-:W-:Y:S01]  /*1760*/  UISETP.GE.U32.AND UP0, UPT, UR15, 0x7f, UPT ;  /* 0x0000007f0f00788c */ /* 0x000fe2000bf06070 */
[----:B------:R-:W-:Y:S01]  /*1770*/  R2UR UR11, R20 ;  /* 0x00000000140b72ca */ /* 0x000fe200000e0000 */
[----:B------:R-:W-:Y:S01]  /*1780*/  ULEA UR5, UR13, UR4, 0x3 ;  /* 0x000000040d057291 */ /* 0x000fe2000f8e18ff */
[----:B------:R-:W-:-:S08]  /*1790*/  UMOV UR23, URZ ;  /* 0x000000ff00177c82 */ /* 0x000fd00008000000 */
[----:B------:R1:W2:Y:S01]  /*17a0*/  SYNCS.PHASECHK.TRANS64.TRYWAIT P0, [UR5+0x50], R2 ;  /* 0x00005002ff0075a7 */ /* 0x0002a20008001105 */
[----:B------:R-:W-:Y:S02]  /*17b0*/  USHF.L.U32 UR35, UR35, 0x6, URZ ;  /* 0x0000000623237899 */ /* 0x000fe400080006ff */
[----:B------:R-:W-:Y:S01]  /*17c0*/  UIMAD UR11, UR11, 0x60, URZ ;  /* 0x000000600b0b78a4 */ /* 0x000fe2000f8e02ff */
[----:B------:R-:W-:Y:S11]  /*17d0*/  BRA.U !UP0, `(.L_x_21) ;  /* 0x0000000108a87547 */ /* 0x000ff6000b800000 */
[----:B------:R-:W-:Y:S01]  /*17e0*/  UMOV UR16, URZ ;  /* 0x000000ff00107c82 */ /* 0x000fe20008000000 */
[----:B------:R-:W-:-:S05]  /*17f0*/  UMOV UR6, UR13 ;  /* 0x0000000d00067c82 */ /* 0x000fca0008000000 */
.L_x_26:
[----:B--2---:R-:W-:Y:S01]  /*1800*/  @!P5 MOV R3, 0x5000 ;  /* 0x000050000003d802 */ /* 0x004fe20000000f00 */
[----:B-1----:R-:W-:Y:S01]  /*1810*/  ULEA UR33, UR6, UR4, 0x3 ;  /* 0x0000000406217291 */ /* 0x002fe2000f8e18ff */
[----:B--2---:R-:W-:Y:S11]  /*1820*/  @P0 BRA `(.L_x_22) ;  /* 0x00000000000c0947 */ /* 0x004ff60003800000 */
[----:B------:R-:W-:Y:S04]  /*1830*/  SHF.L.U32 R5, R15, 0x1f, RZ ;  /* 0x0000001f0f057819 */ /* 0x000fe800000006ff */
[----:B------:R-:W2:Y:S02]  /*1840*/  SYNCS.PHASECHK.TRANS64.TRYWAIT P0, [UR33+0x50], R5 ;  /* 0x00005005ff0075a7 */ /* 0x000ea40008001121 */
[----:B--2---:R-:W-:Y:S05]  /*1850*/  @!P0 BRA `(.L_x_23) ;  /* 0x0000006000208947 */ /* 0x004fea0003800000 */
.L_x_22:
[----:B------:R2:W-:Y:S01]  /*1860*/  @!P5 SYNCS.ARRIVE.TRANS64 RZ, [UR33], R3 ;  /* 0x00000003ffffd9a7 */ /* 0x0005e20008000021 */
[----:B------:R-:W-:Y:S04]  /*1870*/  BSSY.RECONVERGENT B0, `(.L_x_24) ;  /* 0x0000003000007945 */ /* 0x000fe80003800200 */
[----:B------:R-:W-:Y:S05]  /*1880*/  @P4 BRA `(.L_x_25) ;  /* 0x0000000000044947 */ /* 0x000fea0003800000 */
[----:B------:R-:W-:Y:S05]  /*1890*/  BPT.TRAP 0x1 ;  /* 0x000000040000795c */ /* 0x000fea0000300000 */
.L_x_25:
[----:B------:R-:W-:Y:S05]  /*18a0*/  BSYNC.RECONVERGENT B0 ;  /* 0x0000000000007941 */ /* 0x000fea0003800200 */
.L_x_24:
[----:B------:R-:W-:Y:S02]  /*18b0*/  UIADD3 UR13, UPT, UPT, UR6, 0x1, URZ ;  /* 0x00000001060d7890 */ /* 0x000fe4000fffe0ff */
[----:B------:R-:W-:Y:S02]  /*18c0*/  UIADD3 UR18, UP1, UPT, UR24, 0x80, URZ ;  /* 0x0000008018127890 */ /* 0x000fe4000ff3e0ff */
[----:B------:R-:W-:Y:S02]  /*18d0*/  UISETP.NE.AND UP0, UPT, UR13, 0xa, UPT ;  /* 0x0000000a0d00788c */ /* 0x000fe4000bf05270 */
[----:B------:R-:W-:Y:S02]  /*18e0*/  ULEA UR32, UR6, UR4, 0xd ;  /* 0x0000000406207291 */ /* 0x000fe4000f8e68ff */
[----:B------:R-:W-:Y:S02]  /*18f0*/  USEL UR9, URZ, 0x1, UP0 ;  /* 0x00000001ff097887 */ /* 0x000fe40008000000 */
[----:B------:R-:W-:Y:S02]  /*1900*/  USEL UR13, UR13, URZ, UP0 ;  /* 0x000000ff0d0d7287 */ /* 0x000fe40008000000 */
[----:B------:R-:W-:Y:S02]  /*1910*/  USHF.L.U32 UR34, UR16, 0x6, URZ ;  /* 0x0000000610227899 */ /* 0x000fe400080006ff */
[----:B------:R-:W-:Y:S01]  /*1920*/  ULEA UR8, UR13, UR4, 0x3 ;  /* 0x000000040d087291 */ /* 0x000fe2000f8e18ff */
[----:B------:R-:W-:Y:S01]  /*1930*/  LOP3.LUT R15, R15, UR9, RZ, 0x3c, !PT ;  /* 0x000000090f0f7c12 */ /* 0x000fe2000f8e3cff */
[----:B------:R-:W-:Y:S02]  /*1940*/  UIADD3.X UR19, UPT, UPT, URZ, UR25, URZ, UP1, !UPT ;  /* 0x00000019ff137290 */ /* 0x000fe40008ffe4ff */
[----:B------:R-:W-:Y:S01]  /*1950*/  UIADD3 UR32, UPT, UPT, UR32, 0x3400, URZ ;  /* 0x0000340020207890 */ /* 0x000fe2000fffe0ff */
[----:B-1----:R-:W-:Y:S01]  /*1960*/  SHF.L.U32 R2, R15, 0x1f, RZ ;  /* 0x0000001f0f027819 */ /* 0x002fe200000006ff */
[----:B------:R-:W-:Y:S02]  /*1970*/  UIMAD UR5, UR6, 0x3000, UR4 ;  /* 0x00003000060578a4 */ /* 0x000fe4000f8e0204 */
[----:B------:R-:W-:Y:S01]  /*1980*/  UIADD3 UR26, UP0, UPT, UR24, 0x180, URZ ;  /* 0x00000180181a7890 */ /* 0x000fe2000ff1e0ff */
[----:B------:R1:W1:Y:S01]  /*1990*/  SYNCS.PHASECHK.TRANS64.TRYWAIT P0, [UR8+0x50], R2 ;  /* 0x00005002ff0075a7 */ /* 0x0002620008001108 */
[----:B------:R-:W-:Y:S01]  /*19a0*/  UMOV UR28, 0x0 ;  /* 0x00000000001c7882 */ /* 0x000fe20000000000 */
[----:B------:R-:W-:Y:S01]  /*19b0*/  UMOV UR29, 0x10000000 ;  /* 0x10000000001d7882 */ /* 0x000fe20000000000 */
[----:B------:R-:W-:Y:S01]  /*19c0*/  UIADD3 UR8, UPT, UPT, UR5, 0x17400, URZ ;  /* 0x0001740005087890 */ /* 0x000fe2000fffe0ff */
[----:B------:R1:W-:Y:S01]  /*19d0*/  UTMALDG.3D [UR32], [UR18], desc[UR28] ;  /* 0x00001c20120075b4 */ /* 0x0003e20008011000 */
[----:B------:R-:W-:Y:S02]  /*19e0*/  UIADD3.X UR27, UPT, UPT, URZ, UR25, URZ, UP0, !UPT ;  /* 0x00000019ff1b7290 */ /* 0x000fe400087fe4ff */
[----:B------:R-:W-:Y:S01]  /*19f0*/  UIADD3 UR16, UPT, UPT, UR16, 0x1, URZ ;  /* 0x0000000110107890 */ /* 0x000fe2000fffe0ff */
[----:B------:R-:W-:Y:S01]  /*1a00*/  UMOV UR12, UR36 ;  /* 0x00000024000c7c82 */ /* 0x000fe20008000000 */
[----:B------:R-:W-:Y:S01]  /*1a10*/  UMOV UR9, UR33 ;  /* 0x0000002100097c82 */ /* 0x000fe20008000000 */
[----:B------:R-:W-:Y:S01]  /*1a20*/  UMOV UR10, UR34 ;  /* 0x00000022000a7c82 */ /* 0x000fe20008000000 */
[----:B------:R-:W-:Y:S03]  /*1a30*/  UISETP.NE.AND UP0, UPT, UR16, UR7, UPT ;  /* 0x000000071000728c */ /* 0x000fe6000bf05270 */
[----:B------:R1:W-:Y:S01]  /*1a40*/  UTMALDG.3D [UR8], [UR26], desc[UR28] ;  /* 0x00001c081a0075b4 */ /* 0x0003e20008011000 */
[----:B------:R-:W-:Y:S01]  /*1a50*/  UMOV UR23, UR7 ;  /* 0x0000000700177c82 */ /* 0x000fe20008000000 */
[----:B------:R-:W-:Y:S04]  /*1a60*/  UMOV UR6, UR13 ;  /* 0x0000000d00067c82 */ /* 0x000fe80008000000 */
[----:B------:R-:W-:Y:S05]  /*1a70*/  BRA.U UP0, `(.L_x_26) ;  /* 0xfffffffd00607547 */ /* 0x000fea000b83ffff */
.L_x_21:
[----:B------:R-:W-:Y:S01]  /*1a80*/  ULEA UR5, UR13, UR4, 0x3 ;  /* 0x000000040d057291 */ /* 0x000fe2000f8e18ff */
[----:B-1----:R-:W-:Y:S01]  /*1a90*/  SHF.L.U32 R2, R15, 0x1f, RZ ;  /* 0x0000001f0f027819 */ /* 0x002fe200000006ff */
[----:B------:R-:W-:Y:S01]  /*1aa0*/  @!P1 SYNCS.ARRIVE.TRANS64.A1T0 RZ, [UR4+0xd8], RZ ;  /* 0x0000d8ffffff99a7 */ /* 0x000fe20008100004 */
[----:B------:R-:W-:-:S06]  /*1ab0*/  UISETP.GT.AND UP0, UPT, UR22, UR21, UPT ;  /* 0x000000151600728c */ /* 0x000fcc000bf04270 */
[----:B--2---:R1:W2:Y:S03]  /*1ac0*/  SYNCS.PHASECHK.TRANS64.TRYWAIT P0, [UR5+0x50], R2 ;  /* 0x00005002ff0075a7 */ /* 0x0042a60008001105 */
[----:B------:R-:W-:Y:S05]  /*1ad0*/  BRA.U !UP0, `(.L_x_27) ;  /* 0x0000000108ac7547 */ /* 0x000fea000b800000 */
[----:B------:R-:W-:Y:S01]  /*1ae0*/  UIADD3 UR26, UPT, UPT, UR14, UR23, URZ ;  /* 0x000000170e1a7290 */ /* 0x000fe2000fffe0ff */
[----:B------:R-:W-:-:S11]  /*1af0*/  UMOV UR6, UR13 ;  /* 0x0000000d00067c82 */ /* 0x000fd60008000000 */
.L_x_32:
[----:B--2---:R-:W-:Y:S01]  /*1b00*/  @!P5 MOV R3, 0x5000 ;  /* 0x000050000003d802 */ /* 0x004fe20000000f00 */
[----:B-1----:R-:W-:Y:S01]  /*1b10*/  ULEA UR17, UR6, UR4, 0x3 ;  /* 0x0000000406117291 */ /* 0x002fe2000f8e18ff */
[----:B--2---:R-:W-:Y:S11]  /*1b20*/  @P0 BRA `(.L_x_28) ;  /* 0x00000000000c0947 */ /* 0x004ff60003800000 */
[----:B------:R-:W-:Y:S04]  /*1b30*/  SHF.L.U32 R5, R15, 0x1f, RZ ;  /* 0x0000001f0f057819 */ /* 0x000fe800000006ff */
[----:B------:R-:W2:Y:S02]  /*1b40*/  SYNCS.PHASECHK.TRANS64.TRYWAIT P0, [UR17+0x50], R5 ;  /* 0x00005005ff0075a7 */ /* 0x000ea40008001111 */
[----:B--2---:R-:W-:Y:S05]  /*1b50*/  @!P0 BRA `(.L_x_29) ;  /* 0x0000005c00788947 */ /* 0x004fea0003800000 */
.L_x_28:
[----:B------:R2:W-:Y:S01]  /*1b60*/  @!P5 SYNCS.ARRIVE.TRANS64 RZ, [UR17], R3 ;  /* 0x00000003ffffd9a7 */ /* 0x0005e20008000011 */
[----:B------:R-:W-:Y:S04]  /*1b70*/  BSSY.RECONVERGENT B0, `(.L_x_30) ;  /* 0x0000003000007945 */ /* 0x000fe80003800200 */
[----:B------:R-:W-:Y:S05]  /*1b80*/  @P4 BRA `(.L_x_31) ;  /* 0x0000000000044947 */ /* 0x000fea0003800000 */
[----:B------:R-:W-:Y:S05]  /*1b90*/  BPT.TRAP 0x1 ;  /* 0x000000040000795c */ /* 0x000fea0000300000 */
.L_x_31:
[----:B------:R-:W-:Y:S05]  /*1ba0*/  BSYNC.RECONVERGENT B0 ;  /* 0x0000000000007941 */ /* 0x000fea0003800200 */
.L_x_30:
[----:B------:R-:W-:Y:S02]  /*1bb0*/  UIADD3 UR13, UPT, UPT, UR6, 0x1, URZ ;  /* 0x00000001060d7890 */ /* 0x000fe4000fffe0ff */
[----:B------:R-:W-:Y:S02]  /*1bc0*/  ULEA UR16, UR6, UR4, 0xd ;  /* 0x0000000406107291 */ /* 0x000fe4000f8e68ff */
[----:B------:R-:W-:Y:S02]  /*1bd0*/  UISETP.NE.AND UP0, UPT, UR13, 0xa, UPT ;  /* 0x0000000a0d00788c */ /* 0x000fe4000bf05270 */
[----:B------:R-:W-:Y:S02]  /*1be0*/  UIADD3 UR32, UP1, UPT, UR24, 0x80, URZ ;  /* 0x0000008018207890 */ /* 0x000fe4000ff3e0ff */
[----:B------:R-:W-:Y:S02]  /*1bf0*/  USEL UR9, URZ, 0x1, UP0 ;  /* 0x00000001ff097887 */ /* 0x000fe40008000000 */
[----:B------:R-:W-:Y:S02]  /*1c00*/  USEL UR13, UR13, URZ, UP0 ;  /* 0x000000ff0d0d7287 */ /* 0x000fe40008000000 */
[----:B------:R-:W-:Y:S02]  /*1c10*/  USHF.L.U32 UR18, UR23, 0x6, URZ ;  /* 0x0000000617127899 */ /* 0x000fe400080006ff */
[----:B------:R-:W-:Y:S01]  /*1c20*/  ULEA UR8, UR13, UR4, 0x3 ;  /* 0x000000040d087291 */ /* 0x000fe2000f8e18ff */
[----:B------:R-:W-:Y:S01]  /*1c30*/  LOP3.LUT R15, R15, UR9, RZ, 0x3c, !PT ;  /* 0x000000090f0f7c12 */ /* 0x000fe2000f8e3cff */
[----:B------:R-:W-:Y:S02]  /*1c40*/  UIADD3 UR16, UPT, UPT, UR16, 0x3400, URZ ;  /* 0x0000340010107890 */ /* 0x000fe4000fffe0ff */
[----:B------:R-:W-:Y:S01]  /*1c50*/  UIADD3.X UR33, UPT, UPT, URZ, UR25, URZ, UP1, !UPT ;  /* 0x00000019ff217290 */ /* 0x000fe20008ffe4ff */
[----:B-1----:R-:W-:Y:S01]  /*1c60*/  SHF.L.U32 R2, R15, 0x1f, RZ ;  /* 0x0000001f0f027819 */ /* 0x002fe200000006ff */
[----:B------:R-:W-:Y:S02]  /*1c70*/  UIMAD UR5, UR6, 0x3000, UR4 ;  /* 0x00003000060578a4 */ /* 0x000fe4000f8e0204 */
[----:B------:R-:W-:Y:S01]  /*1c80*/  UIADD3 UR30, UP0, UPT, UR24, 0x180, URZ ;  /* 0x00000180181e7890 */ /* 0x000fe2000ff1e0ff */
[----:B------:R1:W1:Y:S01]  /*1c90*/  SYNCS.PHASECHK.TRANS64.TRYWAIT P0, [UR8+0x50], R2 ;  /* 0x00005002ff0075a7 */ /* 0x0002620008001108 */
[----:B------:R-:W-:Y:S01]  /*1ca0*/  UIADD3 UR8, UPT, UPT, UR5, 0x17400, URZ ;  /* 0x0001740005087890 */ /* 0x000fe2000fffe0ff */
[----:B------:R-:W-:Y:S01]  /*1cb0*/  UMOV UR28, 0x0 ;  /* 0x00000000001c7882 */ /* 0x000fe20000000000 */
[----:B------:R-:W-:Y:S01]  /*1cc0*/  UMOV UR29, 0x10000000 ;  /* 0x10000000001d7882 */ /* 0x000fe20000000000 */
[----:B------:R-:W-:Y:S01]  /*1cd0*/  UMOV UR19, UR35 ;  /* 0x0000002300137c82 */ /* 0x000fe20008000000 */
[----:B------:R-:W-:Y:S01]  /*1ce0*/  UMOV UR20, UR36 ;  /* 0x0000002400147c82 */ /* 0x000fe20008000000 */
[----:B------:R-:W-:Y:S01]  /*1cf0*/  UIADD3.X UR31, UPT, UPT, URZ, UR25, URZ, UP0, !UPT ;  /* 0x00000019ff1f7290 */ /* 0x000fe200087fe4ff */
[----:B------:R1:W-:Y:S01]  /*1d00*/  UTMALDG.3D [UR16], [UR32], desc[UR28] ;  /* 0x00001c10200075b4 */ /* 0x0003e20008011000 */
[----:B------:R-:W-:Y:S01]  /*1d10*/  UIADD3 UR23, UPT, UPT, UR23, 0x1, URZ ;  /* 0x0000000117177890 */ /* 0x000fe2000fffe0ff */
[----:B------:R-:W-:Y:S01]  /*1d20*/  UMOV UR12, UR36 ;  /* 0x00000024000c7c82 */ /* 0x000fe20008000000 */
[----:B------:R-:W-:Y:S01]  /*1d30*/  UMOV UR9, UR17 ;  /* 0x0000001100097c82 */ /* 0x000fe20008000000 */
[----:B------:R-:W-:Y:S01]  /*1d40*/  UMOV UR10, UR18 ;  /* 0x00000012000a7c82 */ /* 0x000fe20008000000 */
[----:B------:R-:W-:Y:S03]  /*1d50*/  UISETP.NE.AND UP0, UPT, UR23, UR26, UPT ;  /* 0x0000001a1700728c */ /* 0x000fe6000bf05270 */
[----:B------:R1:W-:Y:S01]  /*1d60*/  UTMALDG.3D [UR8], [UR30], desc[UR28] ;  /* 0x00001c081e0075b4 */ /* 0x0003e20008011000 */
[----:B------:R-:W-:Y:S05]  /*1d70*/  UMOV UR6, UR13 ;  /* 0x0000000d00067c82 */ /* 0x000fea0008000000 */
[----:B------:R-:W-:Y:S05]  /*1d80*/  BRA.U UP0, `(.L_x_32) ;  /* 0xfffffffd005c7547 */ /* 0x000fea000b83ffff */
.L_x_27:
[----:B-1----:R-:W-:Y:S01]  /*1d90*/  LEA R2, R14, UR4, 0x3 ;  /* 0x000000040e027c11 */ /* 0x002fe2000f8e18ff */
[----:B------:R-:W-:Y:S01]  /*1da0*/  NOP ;  /* 0x0000000000007918 */ /* 0x000fe20000000000 */
[----:B--2---:R-:W-:Y:S02]  /*1db0*/  SHF.L.U32 R3, R12, 0x1f, RZ ;  /* 0x0000001f0c037819 */ /* 0x004fe400000006ff */
[----:B------:R-:W-:Y:S02]  /*1dc0*/  LEA R4, R14, UR4, 0x4 ;  /* 0x000000040e047c11 */ /* 0x000fe4000f8e20ff */
[----:B------:R-:W1:Y:S02]  /*1dd0*/  SYNCS.PHASECHK.TRANS64.TRYWAIT P0, [R2+URZ+0xe0], R3 ;  /* 0x0000e003020075a7 */ /* 0x000e6400080011ff */
[----:B-1----:R-:W-:Y:S05]  /*1de0*/  @!P0 BRA `(.L_x_33) ;  /* 0x0000005800ec8947 */ /* 0x002fea0003800000 */
.L_x_132:
[----:B------:R-:W2:Y:S01]  /*1df0*/  LDS.128 R4, [R4+0x170] ;  /* 0x0001700004047984 */ /* 0x000ea20000000c00 */
[----:B---3--:R-:W-:Y:S01]  /*1e00*/  ISETP.GE.AND P0, PT, R26, 0x1, PT ;  /* 0x000000011a00780c */ /* 0x008fe20003f06270 */
[----:B-1----:R-:W-:Y:S01]  /*1e10*/  VIADD R2, R2, 0xf0 ;  /* 0x000000f002027836 */ /* 0x002fe20000000000 */
[----:B------:R-:W-:Y:S01]  /*1e20*/  @!PT LDS RZ, [RZ] ;  /* 0x00000000fffff984 */ /* 0x000fe20000000800 */
[----:B------:R-:W-:Y:S01]  /*1e30*/  @!PT LDS RZ, [RZ] ;  /* 0x00000000fffff984 */ /* 0x000fe20000000800 */
[----:B------:R-:W-:Y:S01]  /*1e40*/  @!PT LDS RZ, [RZ] ;  /* 0x00000000fffff984 */ /* 0x000fe20000000800 */
[----:B------:R-:W-:Y:S01]  /*1e50*/  @!PT LDS RZ, [RZ] ;  /* 0x00000000fffff984 */ /* 0x000fe20000000800 */
[----:B------:R1:W-:Y:S06]  /*1e60*/  MEMBAR.ALL.CTA ;  /* 0x0000000000007992 */ /* 0x0003ec0000008000 */
[----:B-1----:R-:W1:Y:S01]  /*1e70*/  FENCE.VIEW.ASYNC.S ;  /* 0x00000000000073c6 */ /* 0x002e620000000000 */
[----:B------:R-:W-:-:S04]  /*1e80*/  PRMT R2, RZ, 0x654, R2 ;  /* 0x00000654ff027816 */ /* 0x000fc80000000002 */
[----:B-1----:R1:W-:Y:S01]  /*1e90*/  SYNCS.ARRIVE.TRANS64.RED.A1T0 RZ, [R2+URZ], RZ ;  /* 0x000000ff02ff79a7 */ /* 0x0023e200081004ff */
[----:B--2---:R-:W-:-:S13]  /*1ea0*/  LOP3.LUT P2, RZ, R6, 0x1, RZ, 0xc0, !PT ;  /* 0x0000000106ff7812 */ /* 0x004fda000784c0ff */
[----:B------:R-:W-:Y:S01]  /*1eb0*/  @P2 SHF.R.U32.HI R3, RZ, 0x10, R5 ;  /* 0x00000010ff032819 */ /* 0x000fe20000011605 */
[----:B------:R-:W-:Y:S01]  /*1ec0*/  VOTEU.ANY UP0, P2 ;  /* 0x0000000000ff7886 */ /* 0x000fe20001000100 */
[----:B------:R-:W-:Y:S02]  /*1ed0*/  @P2 MOV R13, R4 ;  /* 0x00000004000d2202 */ /* 0x000fe40000000f00 */
[----:B------:R-:W-:Y:S02]  /*1ee0*/  @P2 R2UR.BROADCAST UR5, R3 ;  /* 0x00000000030522ca */ /* 0x000fe400008e0000 */
[----:B------:R-:W-:-:S11]  /*1ef0*/  @P2 LOP3.LUT R11, R5, 0xffff, RZ, 0xc0, !PT ;  /* 0x0000ffff050b2812 */ /* 0x000fd600078ec0ff */
[----:B------:R-:W-:Y:S01]  /*1f00*/  @UP0 UMOV UR36, UR5 ;  /* 0x0000000500240c82 */ /* 0x000fe20008000000 */
[----:B-1----:R-:W-:Y:S05]  /*1f10*/  @!P0 BRA `(.L_x_34) ;  /* 0x0000000000b88947 */ /* 0x002fea0003800000 */
[----:B------:R-:W4:Y:S01]  /*1f20*/  LDC.64 R4, c[0x0][0xb18] ;  /* 0x0002c600ff047b82 */ /* 0x000f220000000a00 */
[----:B------:R-:W-:-:S07]  /*1f30*/  ISETP.NE.AND P3, PT, R26, 0x1, PT ;  /* 0x000000011a00780c */ /* 0x000fce0003f65270 */
[----:B------:R-:W1:Y:S08]  /*1f40*/  LDC.64 R6, c[0x0][0xb10] ;  /* 0x0002c400ff067b82 */ /* 0x000e700000000a00 */
[----:B------:R-:W2:Y:S08]  /*1f50*/  LDC R16, c[0x0][0xb20] ;  /* 0x0002c800ff107b82 */ /* 0x000eb00000000800 */
[----:B------:R-:W3:Y:S01]  /*1f60*/  LDC R18, c[0x0][0xb0c] ;  /* 0x0002c300ff127b82 */ /* 0x000ee20000000800 */
[----:B----4-:R-:W-:Y:S01]  /*1f70*/  IMAD.HI.U32 R17, R0, R5, RZ ;  /* 0x0000000500117227 */ /* 0x010fe200078e00ff */
[----:B------:R-:W-:-:S03]  /*1f80*/  ISETP.NE.AND P0, PT, R4, 0x1, PT ;  /* 0x000000010400780c */ /* 0x000fc60003f05270 */
[----:B------:R-:W-:-:S03]  /*1f90*/  IMAD.HI.U32 R5, R11, R5, RZ ;  /* 0x000000050b057227 */ /* 0x000fc600078e00ff */
[----:B------:R-:W4:Y:S01]  /*1fa0*/  LDC.64 R2, c[0x0][0xb28] ;  /* 0x0002ca00ff027b82 */ /* 0x000f220000000a00 */
[----:B-1----:R-:W-:-:S04]  /*1fb0*/  IMAD.HI.U32 R20, R9, R6, RZ ;  /* 0x0000000609147227 */ /* 0x002fc800078e00ff */
[----:B------:R-:W-:Y:S01]  /*1fc0*/  IMAD.HI.U32 R22, R13, R6, RZ ;  /* 0x000000060d167227 */ /* 0x000fe200078e00ff */
[----:B------:R-:W-:Y:S02]  /*1fd0*/  SHF.R.U32.HI R20, RZ, R7, R20 ;  /* 0x00000007ff147219 */ /* 0x000fe40000011614 */
[-C--:B--2---:R-:W-:Y:S02]  /*1fe0*/  SHF.R.U32.HI R17, RZ, R16.reuse, R17 ;  /* 0x00000010ff117219 */ /* 0x084fe40000011611 */
[----:B------:R-:W-:Y:S02]  /*1ff0*/  SHF.R.U32.HI R16, RZ, R16, R5 ;  /* 0x00000010ff107219 */ /* 0x000fe40000011605 */
[----:B------:R-:W-:Y:S02]  /*2000*/  SEL R17, R0, R17, !P0 ;  /* 0x0000001100117207 */ /* 0x000fe40004000000 */
[----:B------:R-:W-:Y:S02]  /*2010*/  SHF.R.U32.HI R22, RZ, R7, R22 ;  /* 0x00000007ff167219 */ /* 0x000fe40000011616 */
[----:B---3--:R-:W-:-:S02]  /*2020*/  ISETP.NE.AND P1, PT, R18, 0x1, PT ;  /* 0x000000011200780c */ /* 0x008fc40003f25270 */
[----:B------:R-:W-:Y:S02]  /*2030*/  SEL R5, R11, R16, !P0 ;  /* 0x000000100b057207 */ /* 0x000fe40004000000 */
[----:B------:R-:W-:Y:S02]  /*2040*/  SEL R19, R9, R20, !P1 ;  /* 0x0000001409137207 */ /* 0x000fe40004800000 */
[----:B------:R-:W-:Y:S01]  /*2050*/  SEL R7, R13, R22, !P1 ;  /* 0x000000160d077207 */ /* 0x000fe20004800000 */
[----:B----4-:R-:W-:-:S04]  /*2060*/  IMAD.HI.U32 R20, R17, R2, RZ ;  /* 0x0000000211147227 */ /* 0x010fc800078e00ff */
[----:B------:R-:W-:Y:S01]  /*2070*/  IMAD.HI.U32 R6, R19, R2, RZ ;  /* 0x0000000213067227 */ /* 0x000fe200078e00ff */
[----:B------:R-:W-:-:S04]  /*2080*/  @P3 SHF.R.U32.HI R17, RZ, R3, R20 ;  /* 0x00000003ff113219 */ /* 0x000fc80000011614 */
        /* <DEDUP_REMOVED lines=8> */
[----:B------:R-:W-:-:S04]  /*2110*/  @!P0 IMAD.HI.U32 R16, R7, R2, RZ ;  /* 0x0000000207108227 */ /* 0x000fc800078e00ff */
[----:B------:R-:W-:Y:S01]  /*2120*/  IMAD.MOV R2, RZ, RZ, -R6 ;  /* 0x000000ffff027224 */ /* 0x000fe200078e0a06 */
[----:B------:R-:W-:-:S03]  /*2130*/  @!P0 SHF.R.U32.HI R16, RZ, R3, R16 ;  /* 0x00000003ff108219 */ /* 0x000fc60000011610 */
[----:B------:R-:W-:Y:S01]  /*2140*/  IMAD R2, R26, R2, R5 ;  /* 0x000000021a027224 */ /* 0x000fe200078e0205 */
[----:B------:R-:W-:Y:S02]  /*2150*/  @!P0 SEL R3, R7, R16, !P3 ;  /* 0x0000001007038207 */ /* 0x000fe40005800000 */
[----:B------:R-:W-:-:S03]  /*2160*/  IADD3 R16, PT, PT, -R5, RZ, RZ ;  /* 0x000000ff05107210 */ /* 0x000fc60007ffe1ff */
[--C-:B------:R-:W-:Y:S02]  /*2170*/  @!P0 IMAD.IADD R6, R6, 0x1, -R3.reuse ;  /* 0x0000000106068824 */ /* 0x100fe400078e0a03 */
[----:B------:R-:W-:Y:S01]  /*2180*/  @!P0 IMAD R3, R2, R19, R3 ;  /* 0x0000001302038224 */ /* 0x000fe200078e0203 */
[----:B------:R-:W-:Y:S01]  /*2190*/  IADD3 R2, PT, PT, -R7, RZ, RZ ;  /* 0x000000ff07027210 */ /* 0x000fe20007ffe1ff */
[----:B------:R-:W-:Y:S02]  /*21a0*/  @!P0 IMAD R5, R26, R6, R7 ;  /* 0x000000061a058224 */ /* 0x000fe400078e0207 */
[----:B------:R-:W-:Y:S02]  /*21b0*/  IMAD R11, R4, R16, R11 ;  /* 0x00000010040b7224 */ /* 0x000fe400078e020b */
[----:B------:R-:W-:Y:S02]  /*21c0*/  @!P0 IMAD.MOV.U32 R7, RZ, RZ, R3 ;  /* 0x000000ffff078224 */ /* 0x000fe400078e0003 */
[----:B------:R-:W-:-:S02]  /*21d0*/  IMAD R2, R18, R2, R13 ;  /* 0x0000000212027224 */ /* 0x000fc400078e020d */
[----:B------:R-:W-:Y:S02]  /*21e0*/  IMAD R11, R5, R4, R11 ;  /* 0x00000004050b7224 */ /* 0x000fe400078e020b */
[----:B------:R-:W-:Y:S02]  /*21f0*/  IMAD R13, R7, R18, R2 ;  /* 0x00000012070d7224 */ /* 0x000fe400078e0202 */
.L_x_34:
[----:B------:R-:W1:Y:S02]  /*2200*/  LDCU UR5, c[0x0][0xb30] ;  /* 0x00016600ff0577ac */ /* 0x000e640008000800 */
[----:B-1----:R-:W-:-:S09]  /*2210*/  UISETP.NE.AND UP0, UPT, UR5, 0x1, UPT ;  /* 0x000000010500788c */ /* 0x002fd2000bf05270 */
[----:B------:R-:W-:Y:S05]  /*2220*/  BRA.U UP0, `(.L_x_35) ;  /* 0x0000000100407547 */ /* 0x000fea000b800000 */
[----:B------:R-:W1:Y:S08]  /*2230*/  LDC.64 R4, c[0x0][0xb10] ;  /* 0x0002c400ff047b82 */ /* 0x000e700000000a00 */
[----:B------:R-:W2:Y:S08]  /*2240*/  LDC.64 R2, c[0x0][0xb18] ;  /* 0x0002c600ff027b82 */ /* 0x000eb00000000a00 */
[----:B------:R-:W3:Y:S08]  /*2250*/  LDC R6, c[0x0][0xb20] ;  /* 0x0002c800ff067b82 */ /* 0x000ef00000000800 */
[----:B------:R-:W4:Y:S01]  /*2260*/  LDC R16, c[0x0][0xb0c] ;  /* 0x0002c300ff107b82 */ /* 0x000f220000000800 */
[----:B-1----:R-:W-:-:S05]  /*2270*/  IMAD.HI.U32 R4, R13, R4, RZ ;  /* 0x000000040d047227 */ /* 0x002fca00078e00ff */
[----:B------:R-:W-:Y:S01]  /*2280*/  SHF.R.U32.HI R4, RZ, R5, R4 ;  /* 0x00000005ff047219 */ /* 0x000fe20000011604 */
[----:B--2---:R-:W-:Y:S01]  /*2290*/  IMAD.HI.U32 R3, R11, R3, RZ ;  /* 0x000000030b037227 */ /* 0x004fe200078e00ff */
[----:B------:R-:W-:-:S04]  /*22a0*/  ISETP.NE.AND P0, PT, R2, 0x1, PT ;  /* 0x000000010200780c */ /* 0x000fc80003f05270 */
[----:B---3--:R-:W-:-:S04]  /*22b0*/  SHF.R.U32.HI R6, RZ, R6, R3 ;  /* 0x00000006ff067219 */ /* 0x008fc80000011603 */
[----:B------:R-:W-:Y:S02]  /*22c0*/  SEL R3, R11, R6, !P0 ;  /* 0x000000060b037207 */ /* 0x000fe40004000000 */
[----:B----4-:R-:W-:-:S04]  /*22d0*/  ISETP.NE.AND P1, PT, R16, 0x1, PT ;  /* 0x000000011000780c */ /* 0x010fc80003f25270 */
[----:B------:R-:W-:-:S05]  /*22e0*/  SEL R4, R13, R4, !P1 ;  /* 0x000000040d047207 */ /* 0x000fca0004800000 */
[----:B------:R-:W-:Y:S02]  /*22f0*/  IMAD.IADD R5, R3, 0x1, -R4 ;  /* 0x0000000103057824 */ /* 0x000fe400078e0a04 */
[----:B------:R-:W-:Y:S02]  /*2300*/  IMAD.IADD R3, R4, 0x1, -R3 ;  /* 0x0000000104037824 */ /* 0x000fe400078e0a03 */
[----:B------:R-:W-:Y:S02]  /*2310*/  IMAD R13, R5, R16, R13 ;  /* 0x00000010050d7224 */ /* 0x000fe400078e020d */
[----:B------:R-:W-:-:S07]  /*2320*/  IMAD R11, R3, R2, R11 ;  /* 0x00000002030b7224 */ /* 0x000fce00078e020b */
.L_x_35:
[----:B------:R-:W-:Y:S01]  /*2330*/  VIADD R14, R14, 0x1 ;  /* 0x000000010e0e7836 */ /* 0x000fe20000000000 */
[----:B------:R-:W-:Y:S01]  /*2340*/  PLOP3.LUT P1, PT, PT, PT, PT, 0x80, 0x8 ;  /* 0x000000000008781c */ /* 0x000fe20003f2f070 */
[----:B------:R-:W-:Y:S02]  /*2350*/  IMAD.IADD R21, R13, 0x1, R60 ;  /* 0x000000010d157824 */ /* 0x000fe400078e023c */
[----:B------:R-:W-:Y:S01]  /*2360*/  IMAD.IADD R20, R11, 0x1, R58 ;  /* 0x000000010b147824 */ /* 0x000fe200078e023a */
[----:B------:R-:W-:-:S04]  /*2370*/  ISETP.NE.AND P0, PT, R14, 0x2, PT ;  /* 0x000000020e00780c */ /* 0x000fc80003f05270 */
[----:B------:R-:W-:Y:S02]  /*2380*/  SEL R3, RZ, 0x1, P0 ;  /* 0x00000001ff037807 */ /* 0x000fe40000000000 */
[----:B------:R-:W-:Y:S02]  /*2390*/  SEL R14, R14, RZ, P0 ;  /* 0x000000ff0e0e7207 */ /* 0x000fe40000000000 */
[----:B------:R-:W-:Y:S01]  /*23a0*/  LOP3.LUT R12, R12, R3, RZ, 0x3c, !PT ;  /* 0x000000030c0c7212 */ /* 0x000fe200078e3cff */
[----:B------:R-:W-:Y:S06]  /*23b0*/  @P2 BRA `(.L_x_36) ;  /* 0xfffffff000982947 */ /* 0x000fec000383ffff */
[----:B------:R-:W-:Y:S01]  /*23c0*/  UIADD3 UR4, UPT, UPT, UR4, 0x50, URZ ;  /* 0x0000005004047890 */ /* 0x000fe2000fffe0ff */
[----:B------:R-:W-:-:S03]  /*23d0*/  SHF.L.U32 R3, R15, 0x1f, RZ ;  /* 0x0000001f0f037819 */ /* 0x000fc600000006ff */
[----:B------:R-:W-:-:S09]  /*23e0*/  ULEA UR5, UR13, UR4, 0x3 ;  /* 0x000000040d057291 */ /* 0x000fd2000f8e18ff */
[----:B------:R-:W1:Y:S02]  /*23f0*/  SYNCS.PHASECHK.TRANS64.TRYWAIT P0, [UR5], R3 ;  /* 0x00000003ff0075a7 */ /* 0x000e640008001105 */
[----:B-1----:R-:W-:Y:S05]  /*2400*/  @!P0 BRA `(.L_x_37) ;  /* 0x0000005400788947 */ /* 0x002fea0003800000 */
.L_x_134:
[----:B------:R-:W-:-:S04]  /*2410*/  UIADD3 UR6, UPT, UPT, UR13, 0x1, URZ ;  /* 0x000000010d067890 */ /* 0x000fc8000fffe0ff */
[----:B------:R-:W-:-:S04]  /*2420*/  UISETP.NE.AND UP0, UPT, UR6, 0xa, UPT ;  /* 0x0000000a0600788c */ /* 0x000fc8000bf05270 */
[----:B------:R-:W-:Y:S02]  /*2430*/  USEL UR7, URZ, 0x1, UP0 ;  /* 0x00000001ff077887 */ /* 0x000fe40008000000 */
[----:B------:R-:W-:-:S04]  /*2440*/  USEL UR6, UR6, URZ, UP0 ;  /* 0x000000ff06067287 */ /* 0x000fc80008000000 */
[----:B------:R-:W-:Y:S01]  /*2450*/  ULEA UR5, UR6, UR4, 0x3 ;  /* 0x0000000406057291 */ /* 0x000fe2000f8e18ff */
[----:B------:R-:W-:-:S04]  /*2460*/  LOP3.LUT R2, R15, UR7, RZ, 0x3c, !PT ;  /* 0x000000070f027c12 */ /* 0x000fc8000f8e3cff */
[----:B-1----:R-:W-:-:S04]  /*2470*/  SHF.L.U32 R3, R2, 0x1f, RZ ;  /* 0x0000001f02037819 */ /* 0x002fc800000006ff */
[----:B------:R-:W1:Y:S02]  /*2480*/  SYNCS.PHASECHK.TRANS64.TRYWAIT P0, [UR5], R3 ;  /* 0x00000003ff0075a7 */ /* 0x000e640008001105 */
[----:B-1----:R-:W-:Y:S05]  /*2490*/  @!P0 BRA `(.L_x_38) ;  /* 0x00000054006c8947 */ /* 0x002fea0003800000 */
.L_x_136:
        /* <DEDUP_REMOVED lines=9> */
.L_x_138:
        /* <DEDUP_REMOVED lines=9> */
.L_x_140:
        /* <DEDUP_REMOVED lines=9> */
.L_x_142:
        /* <DEDUP_REMOVED lines=9> */
.L_x_144:
        /* <DEDUP_REMOVED lines=9> */
.L_x_146:
        /* <DEDUP_REMOVED lines=9> */
.L_x_148:
        /* <DEDUP_REMOVED lines=9> */
.L_x_150:
[----:B------:R-:W-:-:S04]  /*2890*/  UIADD3 UR6, UPT, UPT, UR6, 0x1, URZ ;  /* 0x0000000106067890 */ /* 0x000fc8000fffe0ff */
[----:B------:R-:W-:-:S04]  /*28a0*/  UISETP.NE.AND UP0, UPT, UR6, 0xa, UPT ;  /* 0x0000000a0600788c */ /* 0x000fc8000bf05270 */
[----:B------:R-:W-:Y:S02]  /*28b0*/  USEL UR5, URZ, 0x1, UP0 ;  /* 0x00000001ff057887 */ /* 0x000fe40008000000 */
[----:B------:R-:W-:-:S04]  /*28c0*/  USEL UR6, UR6, URZ, UP0 ;  /* 0x000000ff06067287 */ /* 0x000fc80008000000 */
[----:B------:R-:W-:Y:S01]  /*28d0*/  ULEA UR6, UR6, UR4, 0x3 ;  /* 0x0000000406067291 */ /* 0x000fe2000f8e18ff */
[----:B-1----:R-:W-:-:S04]  /*28e0*/  LOP3.LUT R3, R2, UR5, RZ, 0x3c, !PT ;  /* 0x0000000502037c12 */ /* 0x002fc8000f8e3cff */
[----:B------:R-:W-:Y:S01]  /*28f0*/  SHF.L.U32 R3, R3, 0x1f, RZ ;  /* 0x0000001f03037819 */ /* 0x000fe200000006ff */
[----:B----4-:R-:W-:-:S07]  /*2900*/  IMAD.U32 R0, RZ, RZ, UR6 ;  /* 0x00000006ff007e24 */ /* 0x010fce000f8e00ff */
.L_x_46:
[----:B-1----:R1:W2:Y:S02]  /*2910*/  SYNCS.PHASECHK.TRANS64.TRYWAIT P0, [R0+URZ], R3 ;  /* 0x00000003000075a7 */ /* 0x0022a400080011ff */
[----:B--2---:R-:W-:Y:S05]  /*2920*/  @!P0 NANOSLEEP.SYNCS 0x989680 ;  /* 0x009896800000895d */ /* 0x004fea0003900000 */
[----:B------:R-:W2:Y:S02]  /*2930*/  @!P0 SYNCS.PHASECHK.TRANS64 P0, [R0+URZ], R3 ;  /* 0x00000003000085a7 */ /* 0x000ea400080010ff */
[----:B--2---:R-:W-:Y:S05]  /*2940*/  @P0 EXIT ;  /* 0x000000000000094d */ /* 0x004fea0003800000 */
[----:B------:R-:W-:Y:S05]  /*2950*/  BRA `(.L_x_46) ;  /* 0xfffffffc00ec7947 */ /* 0x000fea000383ffff */
.L_x_18:
[----:B------:R-:W-:-:S04]  /*2960*/  UISETP.NE.AND UP1, UPT, UR37, URZ, UPT ;  /* 0x000000ff2500728c */ /* 0x000fc8000bf25270 */
[----:B------:R-:W-:-:S09]  /*2970*/  UISETP.NE.OR UP1, UPT, UR8, 0x1, UP1 ;  /* 0x000000010800788c */ /* 0x000fd20008f25670 */
[----:B------:R-:W-:Y:S05]  /*2980*/  BRA.U UP1, `(.L_x_47) ;  /* 0x0000000501487547 */ /* 0x000fea000b800000 */
[----:B------:R-:W-:Y:S01]  /*2990*/  ISETP.NE.AND P2, PT, R2, RZ, PT ;  /* 0x000000ff0200720c */ /* 0x000fe20003f45270 */
[----:B------:R-:W-:Y:S01]  /*29a0*/  IMAD.MOV.U32 R12, RZ, RZ, 0x1 ;  /* 0x00000001ff0c7424 */ /* 0x000fe200078e00ff */
[----:B------:R-:W-:Y:S02]  /*29b0*/  CS2R R10, SRZ ;  /* 0x00000000000a7805 */ /* 0x000fe4000001ff00 */
[----:B------:R-:W-:Y:S01]  /*29c0*/  CS2R R8, SRZ ;  /* 0x0000000000087805 */ /* 0x000fe2000001ff00 */
[----:B------:R-:W-:Y:S01]  /*29d0*/  UMOV UR4, 0x400 ;  /* 0x0000040000047882 */ /* 0x000fe20000000000 */
[----:B------:R-:W-:Y:S01]  /*29e0*/  UMOV UR6, URZ ;  /* 0x000000ff00067c82 */ /* 0x000fe20008000000 */
[----:B------:R-:W-:-:S12]  /*29f0*/  ULEA UR37, UR37, UR4, 0x18 ;  /* 0x0000000425257291 */ /* 0x000fd8000f8ec0ff */
.L_x_51:
[----:B------:R-:W-:Y:S02]  /*2a00*/  LEA R0, R8, UR37, 0x3 ;  /* 0x0000002508007c11 */ /* 0x000fe4000f8e18ff */
[----:B------:R-:W-:-:S03]  /*2a10*/  SHF.L.U32 R5, R9, 0x1f, RZ ;  /* 0x0000001f09057819 */ /* 0x000fc600000006ff */
[----:B------:R-:W-:Y:S01]  /*2a20*/  VIADD R4, R0, 0x150 ;  /* 0x0000015000047836 */ /* 0x000fe20000000000 */
[----:B------:R-:W1:Y:S02]  /*2a30*/  SYNCS.PHASECHK.TRANS64.TRYWAIT P0, [R0+URZ+0x140], R5 ;  /* 0x00014005000075a7 */ /* 0x000e6400080011ff */
[----:B-1----:R-:W-:Y:S05]  /*2a40*/  @!P0 BRA `(.L_x_48) ;  /* 0x0000005000c08947 */ /* 0x002fea0003800000 */
.L_x_151:
[----:B------:R-:W-:Y:S01]  /*2a50*/  ULEA UR5, UR6, UR37, 0x3 ;  /* 0x0000002506057291 */ /* 0x000fe2000f8e18ff */
[----:B------:R-:W-:Y:S02]  /*2a60*/  PRMT R4, RZ, 0x654, R4 ;  /* 0x00000654ff047816 */ /* 0x000fe40000000004 */
[----:B-1----:R-:W-:Y:S01]  /*2a70*/  SHF.L.U32 R5, R12, 0x1f, RZ ;  /* 0x0000001f0c057819 */ /* 0x002fe200000006ff */
[----:B------:R-:W-:Y:S01]  /*2a80*/  UIADD3 UR4, UPT, UPT, UR5, 0xe0, URZ ;  /* 0x000000e005047890 */ /* 0x000fe2000fffe0ff */
[----:B------:R1:W-:Y:S05]  /*2a90*/  SYNCS.ARRIVE.TRANS64.RED.A1T0 RZ, [R4+URZ], RZ ;  /* 0x000000ff04ff79a7 */ /* 0x0003ea00081004ff */
[----:B------:R-:W-:Y:S01]  /*2aa0*/  IMAD.U32 R7, RZ, RZ, UR4 ;  /* 0x00000004ff077e24 */ /* 0x000fe2000f8e00ff */
[----:B------:R-:W2:Y:S04]  /*2ab0*/  SYNCS.PHASECHK.TRANS64.TRYWAIT P0, [UR5+0xf0], R5 ;  /* 0x0000f005ff0075a7 */ /* 0x000ea80008001105 */
[----:B------:R-:W-:Y:S01]  /*2ac0*/  PRMT R6, R2, 0x654, R7 ;  /* 0x0000065402067816 */ /* 0x000fe20000000007 */
[----:B-1----:R-:W-:Y:S01]  /*2ad0*/  @!P2 IMAD.MOV.U32 R4, RZ, RZ, 0x10 ;  /* 0x00000010ff04a424 */ /* 0x002fe200078e00ff */
[----:B--2---:R-:W-:Y:S06]  /*2ae0*/  @!P0 BRA `(.L_x_49) ;  /* 0x0000005000ac8947 */ /* 0x004fec0003800000 */
.L_x_153:
[----:B------:R-:W-:Y:S01]  /*2af0*/  ULEA UR4, UR6, UR37, 0x4 ;  /* 0x0000002506047291 */ /* 0x000fe2000f8e20ff */
[----:B------:R-:W-:Y:S01]  /*2b00*/  SEL R3, R6, R3, !P2 ;  /* 0x0000000306037207 */ /* 0x000fe20005000000 */
[----:B------:R-:W-:Y:S01]  /*2b10*/  UIADD3 UR5, UPT, UPT, UR5, 0xe0, URZ ;  /* 0x000000e005057890 */ /* 0x000fe2000fffe0ff */
[----:B-1----:R-:W-:Y:S01]  /*2b20*/  LEA R0, R11, UR37, 0x3 ;  /* 0x000000250b007c11 */ /* 0x002fe2000f8e18ff */
[----:B------:R-:W-:Y:S01]  /*2b30*/  UIADD3 UR4, UPT, UPT, UR4, 0x170, URZ ;  /* 0x0000017004047890 */ /* 0x000fe2000fffe0ff */
[----:B------:R-:W-:Y:S01]  /*2b40*/  SHF.L.U32 R5, R10, 0x1f, RZ ;  /* 0x0000001f0a057819 */ /* 0x000fe200000006ff */
[----:B------:R1:W-:Y:S01]  /*2b50*/  @!P2 SYNCS.ARRIVE.TRANS64.RED RZ, [R3+URZ], R4 ;  /* 0x0000000403ffa9a7 */ /* 0x0003e200080004ff */
[----:B------:R-:W-:Y:S01]  /*2b60*/  UIADD3 UR6, UPT, UPT, UR6, 0x1, URZ ;  /* 0x0000000106067890 */ /* 0x000fe2000fffe0ff */
[----:B------:R-:W-:-:S03]  /*2b70*/  VIADD R8, R8, 0x1 ;  /* 0x0000000108087836 */ /* 0x000fc60000000000 */
[----:B------:R-:W-:Y:S02]  /*2b80*/  UISETP.NE.AND UP0, UPT, UR6, 0x2, UPT ;  /* 0x000000020600788c */ /* 0x000fe4000bf05270 */
[----:B------:R-:W-:Y:S06]  /*2b90*/  UGETNEXTWORKID.BROADCAST [UR4], [UR5] ;  /* 0x00000000040073ca */ /* 0x000fec0008000100 */
[----:B------:R-:W-:Y:S01]  /*2ba0*/  USEL UR4, URZ, 0x1, UP0 ;  /* 0x00000001ff047887 */ /* 0x000fe20008000000 */
[----:B------:R-:W-:Y:S01]  /*2bb0*/  ISETP.NE.AND P0, PT, R8, 0x2, PT ;  /* 0x000000020800780c */ /* 0x000fe20003f05270 */
[----:B------:R-:W-:Y:S01]  /*2bc0*/  USEL UR6, UR6, URZ, UP0 ;  /* 0x000000ff06067287 */ /* 0x000fe20008000000 */
[----:B------:R-:W2:Y:S03]  /*2bd0*/  SYNCS.PHASECHK.TRANS64.TRYWAIT P1, [R0+URZ+0xe0], R5 ;  /* 0x0000e005000075a7 */ /* 0x000ea600080211ff */
[----:B------:R-:W-:Y:S01]  /*2be0*/  LOP3.LUT R12, R12, UR4, RZ, 0x3c, !PT ;  /* 0x000000040c0c7c12 */ /* 0x000fe2000f8e3cff */
[----:B-12---:R-:W-:Y:S07]  /*2bf0*/  @!P1 BRA `(.L_x_50) ;  /* 0x0000005000809947 */ /* 0x006fee0003800000 */
.L_x_154:
[C---:B------:R-:W-:Y:S01]  /*2c00*/  LEA R4, R11.reuse, UR37, 0x4 ;  /* 0x000000250b047c11 */ /* 0x040fe2000f8e20ff */
[----:B-1----:R-:W-:Y:S01]  /*2c10*/  VIADD R0, R0, 0xf0 ;  /* 0x000000f000007836 */ /* 0x002fe20000000000 */
[----:B------:R-:W-:Y:S01]  /*2c20*/  SEL R8, R8, RZ, P0 ;  /* 0x000000ff08087207 */ /* 0x000fe20000000000 */
[----:B------:R-:W-:-:S03]  /*2c30*/  VIADD R11, R11, 0x1 ;  /* 0x000000010b0b7836 */ /* 0x000fc60000000000 */
[----:B------:R-:W1:Y:S01]  /*2c40*/  LDS.128 R4, [R4+0x170] ;  /* 0x0001700004047984 */ /* 0x000e620000000c00 */
[----:B------:R-:W-:Y:S02]  /*2c50*/  PRMT R0, RZ, 0x654, R0 ;  /* 0x00000654ff007816 */ /* 0x000fe40000000000 */
[C---:B------:R-:W-:Y:S01]  /*2c60*/  ISETP.NE.AND P1, PT, R11.reuse, 0x2, PT ;  /* 0x000000020b00780c */ /* 0x040fe20003f25270 */
[----:B------:R-:W-:Y:S01]  /*2c70*/  @!PT LDS RZ, [RZ] ;  /* 0x00000000fffff984 */ /* 0x000fe20000000800 */
[----:B------:R-:W-:Y:S01]  /*2c80*/  @!PT LDS RZ, [RZ] ;  /* 0x00000000fffff984 */ /* 0x000fe20000000800 */
[----:B------:R-:W-:Y:S01]  /*2c90*/  @!PT LDS RZ, [RZ] ;  /* 0x00000000fffff984 */ /* 0x000fe20000000800 */
[----:B------:R-:W-:Y:S01]  /*2ca0*/  @!PT LDS RZ, [RZ] ;  /* 0x00000000fffff984 */ /* 0x000fe20000000800 */
[----:B------:R2:W-:Y:S06]  /*2cb0*/  MEMBAR.ALL.CTA ;  /* 0x0000000000007992 */ /* 0x0005ec0000008000 */
[----:B--2---:R-:W2:Y:S01]  /*2cc0*/  FENCE.VIEW.ASYNC.S ;  /* 0x00000000000073c6 */ /* 0x004ea20000000000 */
[----:B------:R-:W-:Y:S01]  /*2cd0*/  SEL R11, R11, RZ, P1 ;  /* 0x000000ff0b0b7207 */ /* 0x000fe20000800000 */
[----:B--2---:R2:W-:Y:S01]  /*2ce0*/  SYNCS.ARRIVE.TRANS64.RED.A1T0 RZ, [R0+URZ], RZ ;  /* 0x000000ff00ff79a7 */ /* 0x0045e200081004ff */
[----:B-1----:R-:W-:-:S02]  /*2cf0*/  LOP3.LUT P3, RZ, R6, 0x1, RZ, 0xc0, !PT ;  /* 0x0000000106ff7812 */ /* 0x002fc4000786c0ff */
[----:B------:R-:W-:-:S04]  /*2d00*/  SEL R5, RZ, 0x1, P1 ;  /* 0x00000001ff057807 */ /* 0x000fc80000800000 */
[----:B------:R-:W-:Y:S02]  /*2d10*/  LOP3.LUT R10, R10, R5, RZ, 0x3c, !PT ;  /* 0x000000050a0a7212 */ /* 0x000fe400078e3cff */
[----:B--2---:R-:W-:-:S04]  /*2d20*/  SEL R0, RZ, 0x1, P0 ;  /* 0x00000001ff007807 */ /* 0x004fc80000000000 */
[----:B------:R-:W-:Y:S01]  /*2d30*/  LOP3.LUT R9, R9, R0, RZ, 0x3c, !PT ;  /* 0x0000000009097212 */ /* 0x000fe200078e3cff */
[----:B------:R-:W-:Y:S06]  /*2d40*/  @P3 BRA `(.L_x_51) ;  /* 0xfffffffc002c3947 */ /* 0x000fec000383ffff */
[----:B------:R-:W-:Y:S01]  /*2d50*/  ULEA UR5, UR6, UR37, 0x3 ;  /* 0x0000002506057291 */ /* 0x000fe2000f8e18ff */
[----:B------:R-:W-:-:S08]  /*2d60*/  SHF.L.U32 R3, R12, 0x1f, RZ ;  /* 0x0000001f0c037819 */ /* 0x000fd000000006ff */
[----:B------:R-:W1:Y:S02]  /*2d70*/  SYNCS.PHASECHK.TRANS64 P0, [UR5+0xf0], R3 ;  /* 0x0000f003ff0075a7 */ /* 0x000e640008001005 */
[----:B-1----:R-:W-:Y:S05]  /*2d80*/  @P0 BRA `(.L_x_52) ;  /* 0x0000000000080947 */ /* 0x002fea0003800000 */
[----:B------:R-:W1:Y:S02]  /*2d90*/  SYNCS.PHASECHK.TRANS64.TRYWAIT P0, [UR5+0xf0], R3 ;  /* 0x0000f003ff0075a7 */ /* 0x000e640008001105 */
[----:B-1----:R-:W-:Y:S05]  /*2da0*/  @!P0 BRA `(.L_x_53) ;  /* 0x0000005000288947 */ /* 0x002fea0003800000 */
.L_x_52:
[----:B------:R-:W-:-:S04]  /*2db0*/  UIADD3 UR4, UPT, UPT, UR6, 0x1, URZ ;  /* 0x0000000106047890 */ /* 0x000fc8000fffe0ff */
[----:B------:R-:W-:-:S04]  /*2dc0*/  UISETP.NE.AND UP0, UPT, UR4, 0x2, UPT ;  /* 0x000000020400788c */ /* 0x000fc8000bf05270 */
[----:B------:R-:W-:Y:S02]  /*2dd0*/  USEL UR7, URZ, 0x1, UP0 ;  /* 0x00000001ff077887 */ /* 0x000fe40008000000 */
[----:B------:R-:W-:-:S04]  /*2de0*/  USEL UR4, UR4, URZ, UP0 ;  /* 0x000000ff04047287 */ /* 0x000fc80008000000 */
[----:B------:R-:W-:Y:S01]  /*2df0*/  ULEA UR4, UR4, UR37, 0x3 ;  /* 0x0000002504047291 */ /* 0x000fe2000f8e18ff */
[----:B-1----:R-:W-:-:S04]  /*2e00*/  LOP3.LUT R3, R12, UR7, RZ, 0x3c, !PT ;  /* 0x000000070c037c12 */ /* 0x002fc8000f8e3cff */
[----:B------:R-:W-:-:S04]  /*2e10*/  SHF.L.U32 R0, R3, 0x1f, RZ ;  /* 0x0000001f03007819 */ /* 0x000fc800000006ff */
[----:B------:R-:W1:Y:S02]  /*2e20*/  SYNCS.PHASECHK.TRANS64 P0, [UR4+0xf0], R0 ;  /* 0x0000f000ff0075a7 */ /* 0x000e640008001004 */
[----:B-1----:R-:W-:Y:S05]  /*2e30*/  @P0 EXIT ;  /* 0x000000000000094d */ /* 0x002fea0003800000 */
[----:B------:R-:W-:Y:S02]  /*2e40*/  SHF.L.U32 R3, R3, 0x1f, RZ ;  /* 0x0000001f03037819 */ /* 0x000fe400000006ff */
[----:B------:R-:W-:-:S07]  /*2e50*/  MOV R0, UR4 ;  /* 0x0000000400007c02 */ /* 0x000fce0008000f00 */
.L_x_54:
[----:B-1----:R1:W2:Y:S02]  /*2e60*/  SYNCS.PHASECHK.TRANS64.TRYWAIT P0, [R0+URZ+0xf0], R3 ;  /* 0x0000f003000075a7 */ /* 0x0022a400080011ff */
[----:B--2---:R-:W-:Y:S05]  /*2e70*/  @!P0 NANOSLEEP.SYNCS 0x989680 ;  /* 0x009896800000895d */ /* 0x004fea0003900000 */
[----:B------:R-:W2:Y:S02]  /*2e80*/  @!P0 SYNCS.PHASECHK.TRANS64 P0, [R0+URZ+0xf0], R3 ;  /* 0x0000f003000085a7 */ /* 0x000ea400080010ff */
[----:B--2---:R-:W-:Y:S05]  /*2e90*/  @P0 EXIT ;  /* 0x000000000000094d */ /* 0x004fea0003800000 */
[----:B------:R-:W-:Y:S05]  /*2ea0*/  BRA `(.L_x_54) ;  /* 0xfffffffc00ec7947 */ /* 0x000fea000383ffff */
.L_x_47:
[----:B------:R-:W-:-:S09]  /*2eb0*/  UISETP.NE.AND UP1, UPT, UR8, URZ, UPT ;  /* 0x000000ff0800728c */ /* 0x000fd2000bf25270 */
[----:B------:R-:W-:Y:S05]  /*2ec0*/  BRA.U UP1, `(.L_x_55) ;  /* 0x0000000d01c87547 */ /* 0x000fea000b800000 */
[----:B------:R-:W-:Y:S01]  /*2ed0*/  UMOV UR4, 0x40 ;  /* 0x0000004000047882 */ /* 0x000fe20000000000 */
[----:B------:R-:W-:Y:S01]  /*2ee0*/  NOP ;  /* 0x0000000000007918 */ /* 0x000fe20000000000 */
[----:B------:R-:W-:Y:S01]  /*2ef0*/  ULEA UR4, UR37, UR4, 0x18 ;  /* 0x0000000425047291 */ /* 0x000fe2000f8ec0ff */
[----:B------:R-:W-:Y:S02]  /*2f00*/  UMOV UR5, 0x400 ;  /* 0x0000040000057882 */ /* 0x000fe40000000000 */
[----:B------:R-:W-:-:S06]  /*2f10*/  ULEA UR37, UR37, UR5, 0x18 ;  /* 0x0000000525257291 */ /* 0x000fcc000f8ec0ff */
[----:B------:R-:W1:Y:S02]  /*2f20*/  LDS.U8 R0, [UR4+0x1c] ;  /* 0x00001c04ff007984 */ /* 0x000e640008000000 */
[----:B-1----:R-:W-:-:S13]  /*2f30*/  ISETP.NE.AND P0, PT, R0, RZ, PT ;  /* 0x000000ff0000720c */ /* 0x002fda0003f05270 */
[----:B------:R-:W-:Y:S05]  /*2f40*/  @P0 BRA `(.L_x_56) ;  /* 0x0000000000580947 */ /* 0x000fea0003800000 */
[----:B------:R-:W-:-:S13]  /*2f50*/  ELECT P0, URZ, PT ;  /* 0x0000000000ff782f */ /* 0x000fda0003800000 */
[----:B------:R-:W-:Y:S05]  /*2f60*/  @!P0 BRA `(.L_x_57) ;  /* 0x0000000000608947 */ /* 0x000fea0003800000 */
[----:B------:R-:W-:Y:S01]  /*2f70*/  UMOV UR5, 0x10 ;  /* 0x0000001000057882 */ /* 0x000fe20000000000 */
[----:B------:R-:W-:Y:S01]  /*2f80*/  HFMA2 R0, -RZ, RZ, 0, 5.9604644775390625e-08 ;  /* 0x00000001ff007431 */ /* 0x000fe200000001ff */
[----:B------:R-:W-:-:S03]  /*2f90*/  MOV R2, 0xffff ;  /* 0x0000ffff00027802 */ /* 0x000fc60000000f00 */
[----:B------:R-:W-:Y:S04]  /*2fa0*/  DEPBAR.LE SB1, 0x36 ;  /* 0x00009d800000791a */ /* 0x000fe80000000000 */
[----:B------:R-:W1:Y:S02]  /*2fb0*/  UTCATOMSWS.FIND_AND_SET.ALIGN UP0, UR5, UR5 ;  /* 0x00000005000575e3 */ /* 0x000e640008000800 */
[----:B-1----:R-:W-:Y:S01]  /*2fc0*/  MOV R3, UR5 ;  /* 0x0000000500037c02 */ /* 0x002fe20008000f00 */
[----:B------:R-:W-:Y:S06]  /*2fd0*/  BRA.U UP0, `(.L_x_58) ;  /* 0x0000000100187547 */ /* 0x000fec000b800000 */
.L_x_59:
[----:B------:R-:W-:Y:S05]  /*2fe0*/  NANOSLEEP 0x64 ;  /* 0x000000640000795d */ /* 0x000fea0003800000 */
[----:B------:R-:W-:-:S05]  /*2ff0*/  UMOV UR5, 0x10 ;  /* 0x0000001000057882 */ /* 0x000fca0000000000 */
[----:B------:R-:W-:Y:S04]  /*3000*/  DEPBAR.LE SB1, 0x36 ;  /* 0x00009d800000791a */ /* 0x000fe80000000000 */
[----:B------:R-:W1:Y:S02]  /*3010*/  UTCATOMSWS.FIND_AND_SET.ALIGN UP0, UR5, UR5 ;  /* 0x00000005000575e3 */ /* 0x000e640008000800 */
[----:B-1----:R-:W-:Y:S01]  /*3020*/  MOV R3, UR5 ;  /* 0x0000000500037c02 */ /* 0x002fe20008000f00 */
[----:B------:R-:W-:Y:S05]  /*3030*/  BRA.U !UP0, `(.L_x_59) ;  /* 0xfffffffd08e87547 */ /* 0x000fea000b83ffff */
.L_x_58:
[-C--:B------:R-:W-:Y:S02]  /*3040*/  SHF.L.U32 R2, R2, R3.reuse, RZ ;  /* 0x0000000302027219 */ /* 0x080fe400000006ff */
[----:B------:R-:W-:Y:S01]  /*3050*/  SHF.L.U32 R0, R0, R3, RZ ;  /* 0x0000000300007219 */ /* 0x000fe200000006ff */
[----:B------:R-:W-:Y:S02]  /*3060*/  IMAD.SHL.U32 R3, R3, 0x20, RZ ;  /* 0x0000002003037824 */ /* 0x000fe400078e00ff */
[----:B------:R1:W-:Y:S04]  /*3070*/  ATOMS.OR RZ, [UR4+0x14], R2 ;  /* 0x00001402ffff798c */ /* 0x0003e8000b000004 */
[----:B------:R1:W-:Y:S04]  /*3080*/  ATOMS.OR RZ, [UR4+0x18], R0 ;  /* 0x00001800ffff798c */ /* 0x0003e8000b000004 */
[----:B------:R1:W-:Y:S01]  /*3090*/  STS [UR37+0x190], R3 ;  /* 0x00019003ff007988 */ /* 0x0003e20008000825 */
[----:B------:R-:W-:Y:S05]  /*30a0*/  BRA `(.L_x_57) ;  /* 0x0000000000107947 */ /* 0x000fea0003800000 */
.L_x_56:
[----:B------:R-:W-:Y:S02]  /*30b0*/  MOV R0, 0xffffffff ;  /* 0xffffffff00007802 */ /* 0x000fe40000000f00 */
[----:B------:R-:W-:-:S03]  /*30c0*/  MOV R2, 0x30f0 ;  /* 0x000030f000027802 */ /* 0x000fc60000000f00 */
[----:B------:R1:W-:Y:S04]  /*30d0*/  STS [UR37+0x190], R0 ;  /* 0x00019000ff007988 */ /* 0x0003e80008000825 */
[----:B-1-3-5:R-:W-:Y:S05]  /*30e0*/  CALL.REL.NOINC `($__internal_1_$__cuda_sm10x_tcgen05_guardrail_trap_phase_invalid_during_alloc) ;  /* 0x00000054002c7944 */ /* 0x02afea0003c00000 */
.L_x_57:
[----:B------:R-:W-:Y:S05]  /*30f0*/  WARPSYNC.ALL ;  /* 0x0000000000007948 */ /* 0x000fea0003800000 */
[----:B------:R-:W2:Y:S01]  /*3100*/  S2UR UR9, SR_CgaCtaId ;  /* 0x00000000000979c3 */ /* 0x000ea20000008800 */
[----:B------:R-:W-:Y:S01]  /*3110*/  UMOV UR4, 0x400 ;  /* 0x0000040000047882 */ /* 0x000fe20000000000 */
[----:B------:R-:W-:-:S06]  /*3120*/  NOP ;  /* 0x0000000000007918 */ /* 0x000fcc0000000000 */
[----:B------:R-:W-:Y:S06]  /*3130*/  BAR.ARV 0x6, 0xa0 ;  /* 0x0182800000007b1d */ /* 0x000fec0000002000 */
[----:B------:R-:W4:Y:S01]  /*3140*/  LDCU UR5, c[0x0][0x38c] ;  /* 0x00007180ff0577ac */ /* 0x000f220008000800 */
[----:B------:R-:W-:Y:S01]  /*3150*/  IMAD.MOV.U32 R11, RZ, RZ, 0x1 ;  /* 0x00000001ff0b7424 */ /* 0x000fe200078e00ff */
[----:B------:R-:W-:Y:S01]  /*3160*/  CS2R R8, SRZ ;  /* 0x0000000000087805 */ /* 0x000fe2000001ff00 */
[----:B------:R-:W-:Y:S01]  /*3170*/  IMAD.MOV.U32 R10, RZ, RZ, RZ ;  /* 0x000000ffff0a7224 */ /* 0x000fe200078e00ff */
[----:B------:R-:W-:Y:S01]  /*3180*/  UMOV UR12, URZ ;  /* 0x000000ff000c7c82 */ /* 0x000fe20008000000 */
[----:B------:R-:W-:Y:S01]  /*3190*/  UMOV UR11, URZ ;  /* 0x000000ff000b7c82 */ /* 0x000fe20008000000 */
[----:B------:R-:W-:Y:S01]  /*31a0*/  UMOV UR22, 0x0 ;  /* 0x0000000000167882 */ /* 0x000fe20000000000 */
[----:B------:R-:W-:Y:S01]  /*31b0*/  UMOV UR23, 0x4180010 ;  /* 0x0418001000177882 */ /* 0x000fe20000000000 */
[----:B------:R-:W-:Y:S01]  /*31c0*/  UMOV UR20, 0x0 ;  /* 0x0000000000147882 */ /* 0x000fe20000000000 */
[----:B------:R-:W-:Y:S01]  /*31d0*/  UMOV UR21, 0x4180010 ;  /* 0x0418001000157882 */ /* 0x000fe20000000000 */
[----:B--2---:R-:W-:Y:S01]  /*31e0*/  ULEA UR9, UR9, UR4, 0x18 ;  /* 0x0000000409097291 */ /* 0x004fe2000f8ec0ff */
[----:B------:R-:W2:Y:S03]  /*31f0*/  LDCU UR4, c[0x0][0x38c] ;  /* 0x00007180ff0477ac */ /* 0x000ea60008000800 */
[----:B------:R-:W-:-:S02]  /*3200*/  UIADD3 UR10, UPT, UPT, UR9, 0x3400, URZ ;  /* 0x00003400090a7890 */ /* 0x000fc4000fffe0ff */
[----:B----4-:R-:W-:-:S03]  /*3210*/  UISETP.GE.AND UP3, UPT, UR5, 0x1, UPT ;  /* 0x000000010500788c */ /* 0x010fc6000bf66270 */
[----:B-1----:R-:W1:Y:S01]  /*3220*/  LDS R0, [UR9+0x190] ;  /* 0x00019009ff007984 */ /* 0x002e620008000800 */
[----:B------:R-:W-:Y:S01]  /*3230*/  USHF.R.U32.HI UR10, URZ, 0x4, UR10 ;  /* 0x00000004ff0a7899 */ /* 0x000fe2000801160a */
[----:B------:R-:W-:Y:S01]  /*3240*/  UMOV UR26, 0x0 ;  /* 0x00000000001a7882 */ /* 0x000fe20000000000 */
[----:B------:R-:W-:Y:S02]  /*3250*/  UMOV UR27, 0x4180010 ;  /* 0x04180010001b7882 */ /* 0x000fe40000000000 */
[----:B------:R-:W-:Y:S01]  /*3260*/  ULOP3.LUT UR10, UR10, 0x3fff, URZ, 0xc0, !UPT ;  /* 0x00003fff0a0a7892 */ /* 0x000fe2000f8ec0ff */
[----:B------:R-:W-:Y:S01]  /*3270*/  UMOV UR24, 0x0 ;  /* 0x0000000000187882 */ /* 0x000fe20000000000 */
[----:B------:R-:W-:Y:S02]  /*3280*/  UMOV UR25, 0x4180010 ;  /* 0x0418001000197882 */ /* 0x000fe40000000000 */
[----:B------:R-:W-:Y:S02]  /*3290*/  ULOP3.LUT UR10, UR10, 0x10000, URZ, 0xfc, !UPT ;  /* 0x000100000a0a7892 */ /* 0x000fe4000f8efcff */
[----:B--2---:R-:W-:-:S04]  /*32a0*/  UIADD3 UR4, UPT, UPT, UR4, 0x3f, URZ ;  /* 0x0000003f04047890 */ /* 0x004fc8000fffe0ff */
[----:B------:R-:W-:-:S04]  /*32b0*/  USHF.R.S32.HI UR8, URZ, 0x1f, UR4 ;  /* 0x0000001fff087899 */ /* 0x000fc80008011404 */
[----:B------:R-:W-:Y:S02]  /*32c0*/  ULEA.HI UR8, UR8, UR4, URZ, 0x6 ;  /* 0x0000000408087291 */ /* 0x000fe4000f8f30ff */
[----:B------:R-:W-:Y:S02]  /*32d0*/  UIADD3 UR4, UPT, UPT, UR9, 0x17400, URZ ;  /* 0x0001740009047890 */ /* 0x000fe4000fffe0ff */
[----:B------:R-:W-:Y:S02]  /*32e0*/  USHF.R.S32.HI UR8, URZ, 0x6, UR8 ;  /* 0x00000006ff087899 */ /* 0x000fe40008011408 */
[----:B------:R-:W-:Y:S02]  /*32f0*/  USHF.R.U32.HI UR4, URZ, 0x4, UR4 ;  /* 0x00000004ff047899 */ /* 0x000fe40008011604 */
[----:B------:R-:W-:Y:S02]  /*3300*/  UISETP.LT.AND UP0, UPT, UR8, 0x1, UPT ;  /* 0x000000010800788c */ /* 0x000fe4000bf01270 */
[----:B------:R-:W-:-:S02]  /*3310*/  ULOP3.LUT UR4, UR4, 0x3fff, URZ, 0xc0, !UPT ;  /* 0x00003fff04047892 */ /* 0x000fc4000f8ec0ff */
[----:B------:R-:W-:Y:S02]  /*3320*/  USEL UR16, UR8, 0x1, !UP0 ;  /* 0x0000000108107887 */ /* 0x000fe4000c000000 */
[----:B------:R-:W-:Y:S02]  /*3330*/  ULOP3.LUT UR4, UR4, 0x10000, URZ, 0xfc, !UPT ;  /* 0x0001000004047892 */ /* 0x000fe4000f8efcff */
[----:B------:R-:W-:Y:S01]  /*3340*/  UIADD3 UR16, UPT, UPT, -UR16, URZ, URZ ;  /* 0x000000ff10107290 */ /* 0x000fe2000fffe1ff */
[----:B-1----:R-:W-:-:S15]  /*3350*/  R2UR UR13, R0 ;  /* 0x00000000000d72ca */ /* 0x002fde00000e0000 */
.L_x_66:
[----:B------:R-:W-:Y:S02]  /*3360*/  LEA R0, R10, UR9, 0x3 ;  /* 0x000000090a007c11 */ /* 0x000fe4000f8e18ff */
[----:B------:R-:W-:Y:S02]  /*3370*/  SHF.L.U32 R5, R9, 0x1f, RZ ;  /* 0x0000001f09057819 */ /* 0x000fe400000006ff */
[----:B------:R-:W-:Y:S01]  /*3380*/  PLOP3.LUT P0, PT, PT, PT, UP3, 0x80, 0x8 ;  /* 0x000000000008781c */ /* 0x000fe20003f0f038 */
[----:B------:R-:W-:Y:S01]  /*3390*/  VIADD R3, R0, 0xf0 ;  /* 0x000000f000037836 */ /* 0x000fe20000000000 */
[----:B-1----:R-:W1:Y:S02]  /*33a0*/  SYNCS.PHASECHK.TRANS64.TRYWAIT P1, [R0+URZ+0xe0], R5 ;  /* 0x0000e005000075a7 */ /* 0x002e6400080211ff */
[----:B-1--4-:R-:W-:Y:S09]  /*33b0*/  @!P1 BRA `(.L_x_60) ;  /* 0x0000004800bc9947 */ /* 0x012ff20003800000 */
.L_x_156:
[----:B------:R-:W-:Y:S01]  /*33c0*/  LEA R4, R10, UR9, 0x4 ;  /* 0x000000090a047c11 */ /* 0x000fe2000f8e20ff */
[----:B------:R-:W-:Y:S01]  /*33d0*/  @UP3 ULEA UR5, UR11, UR9, 0x3 ;  /* 0x000000090b053291 */ /* 0x000fe2000f8e18ff */
[----:B------:R-:W-:Y:S01]  /*33e0*/  PLOP3.LUT P2, PT, PT, PT, PT, 0x80, 0x8 ;  /* 0x000000000008781c */ /* 0x000fe20003f4f070 */
[----:B------:R-:W-:Y:S01]  /*33f0*/  ULEA UR14, UR12, UR9, 0x3 ;  /* 0x000000090c0e7291 */ /* 0x000fe2000f8e18ff */
[----:B------:R-:W-:Y:S01]  /*3400*/  PRMT R3, RZ, 0x654, R3 ;  /* 0x00000654ff037816 */ /* 0x000fe20000000003 */
[----:B------:R-:W-:Y:S01]  /*3410*/  ULEA.HI UR15, UR12, UR12, URZ, 0x1 ;  /* 0x0000000c0c0f7291 */ /* 0x000fe2000f8f08ff */
[----:B-1----:R-:W1:Y:S01]  /*3420*/  LDS.128 R4, [R4+0x170] ;  /* 0x0001700004047984 */ /* 0x002e620000000c00 */
[----:B------:R-:W-:Y:S02]  /*3430*/  @P0 SHF.L.U32 R2, R8, 0x1f, RZ ;  /* 0x0000001f08020819 */ /* 0x000fe400000006ff */
[----:B------:R-:W-:Y:S01]  /*3440*/  SHF.L.U32 R0, R11, 0x1f, RZ ;  /* 0x0000001f0b007819 */ /* 0x000fe200000006ff */
[----:B------:R-:W-:Y:S01]  /*3450*/  @!PT LDS RZ, [RZ] ;  /* 0x00000000fffff984 */ /* 0x000fe20000000800 */
[----:B------:R-:W-:Y:S01]  /*3460*/  @!PT LDS RZ, [RZ] ;  /* 0x00000000fffff984 */ /* 0x000fe20000000800 */
[----:B------:R-:W-:Y:S01]  /*3470*/  @!PT LDS RZ, [RZ] ;  /* 0x00000000fffff984 */ /* 0x000fe20000000800 */
[----:B------:R-:W-:Y:S01]  /*3480*/  @!PT LDS RZ, [RZ] ;  /* 0x00000000fffff984 */ /* 0x000fe20000000800 */
[----:B------:R2:W-:Y:S06]  /*3490*/  MEMBAR.ALL.CTA ;  /* 0x0000000000007992 */ /* 0x0005ec0000008000 */
[----:B--2---:R-:W2:Y:S02]  /*34a0*/  FENCE.VIEW.ASYNC.S ;  /* 0x00000000000073c6 */ /* 0x004ea40000000000 */
[----:B--2---:R2:W-:Y:S01]  /*34b0*/  SYNCS.ARRIVE.TRANS64.RED.A1T0 RZ, [R3+URZ], RZ ;  /* 0x000000ff03ff79a7 */ /* 0x0045e200081004ff */
[----:B------:R2:W4:Y:S01]  /*34c0*/  @P0 SYNCS.PHASECHK.TRANS64.TRYWAIT P2, [UR5], R2 ;  /* 0x00000002ff0005a7 */ /* 0x0005220008041105 */
[----:B------:R-:W-:-:S02]  /*34d0*/  ULOP3.LUT UR5, UR15, 0xffe, URZ, 0xc0, !UPT ;  /* 0x00000ffe0f057892 */ /* 0x000fc4000f8ec0ff */
[----:B------:R-:W-:Y:S01]  /*34e0*/  USHF.R.U32.HI UR15, URZ, 0x1, UR15 ;  /* 0x00000001ff0f7899 */ /* 0x000fe2000801160f */
[----:B-1----:R-:W-:Y:S01]  /*34f0*/  LOP3.LUT P1, RZ, R6, 0x1, RZ, 0xc0, !PT ;  /* 0x0000000106ff7812 */ /* 0x002fe2000782c0ff */
[----:B------:R-:W-:Y:S02]  /*3500*/  UIADD3 UR5, UPT, UPT, -UR5, UR12, URZ ;  /* 0x0000000c05057290 */ /* 0x000fe4000fffe1ff */
[----:B------:R-:W-:-:S04]  /*3510*/  UIMAD UR15, UR15, 0x60, UR13 ;  /* 0x000000600f0f78a4 */ /* 0x000fc8000f8e020d */
[----:B------:R-:W-:Y:S01]  /*3520*/  ULEA UR15, UR5, UR15, 0x14 ;  /* 0x0000000f050f7291 */ /* 0x000fe2000f8ea0ff */
[----:B------:R-:W1:Y:S02]  /*3530*/  SYNCS.PHASECHK.TRANS64.TRYWAIT P0, [UR14+0x120], R0 ;  /* 0x00012000ff0075a7 */ /* 0x000e64000800110e */
[----:B-12-4-:R-:W-:Y:S09]  /*3540*/  @!P0 BRA `(.L_x_61) ;  /* 0x00000048006c8947 */ /* 0x016ff20003800000 */
.L_x_158:
[----:B------:R-:W-:Y:S01]  /*3550*/  IADD3 R10, PT, PT, R10, 0x1, RZ ;  /* 0x000000010a0a7810 */ /* 0x000fe20007ffe0ff */
[----:B------:R-:W-:Y:S06]  /*3560*/  BRA.U !UP3, `(.L_x_62) ;  /* 0x000000010bc07547 */ /* 0x000fec000b800000 */
[----:B------:R-:W-:Y:S01]  /*3570*/  UPLOP3.LUT UP4, UPT, UPT, UPT, UPT, 0x40, 0x4 ;  /* 0x000000000004789c */ /* 0x000fe20003f8e870 */
[----:B------:R-:W-:Y:S01]  /*3580*/  UMOV UR18, UR16 ;  /* 0x0000001000127c82 */ /* 0x000fe20008000000 */
[----:B------:R-:W-:Y:S01]  /*3590*/  UMOV UR17, UR8 ;  /* 0x0000000800117c82 */ /* 0x000fe20008000000 */
[----:B------:R-:W-:-:S08]  /*35a0*/  UMOV UR5, UR11 ;  /* 0x0000000b00057c82 */ /* 0x000fd00008000000 */
.L_x_65:
[----:B------:R-:W-:Y:S02]  /*35b0*/  UIADD3 UR18, UPT, UPT, UR18, 0x1, URZ ;  /* 0x0000000112127890 */ /* 0x000fe4000fffe0ff */
[----:B--2---:R-:W-:Y:S02]  /*35c0*/  ULEA UR7, UR5, UR9, 0x3 ;  /* 0x0000000905077291 */ /* 0x004fe4000f8e18ff */
[----:B------:R-:W-:Y:S01]  /*35d0*/  UISETP.NE.AND UP0, UPT, UR18, URZ, UPT ;  /* 0x000000ff1200728c */ /* 0x000fe2000bf05270 */
[----:B----4-:R-:W-:Y:S10]  /*35e0*/  @P2 BRA `(.L_x_63) ;  /* 0x00000000000c2947 */ /* 0x010ff40003800000 */
[----:B-1----:R-:W-:Y:S04]  /*35f0*/  SHF.L.U32 R3, R8, 0x1f, RZ ;  /* 0x0000001f08037819 */ /* 0x002fe800000006ff */
[----:B------:R-:W1:Y:S02]  /*3600*/  SYNCS.PHASECHK.TRANS64.TRYWAIT P0, [UR7], R3 ;  /* 0x00000003ff0075a7 */ /* 0x000e640008001107 */
[----:B-1----:R-:W-:Y:S05]  /*3610*/  @!P0 BRA `(.L_x_64) ;  /* 0x0000004800508947 */ /* 0x002fea0003800000 */
.L_x_63:
[----:B------:R-:W-:Y:S01]  /*3620*/  UISETP.NE.AND UP1, UPT, UR17, 0x1, UPT ;  /* 0x000000011100788c */ /* 0x000fe2000bf25270 */
[----:B------:R-:W-:Y:S01]  /*3630*/  PLOP3.LUT P2, PT, PT, PT, PT, 0x80, 0x8 ;  /* 0x000000000008781c */ /* 0x000fe20003f4f070 */
[----:B------:R-:W-:Y:S02]  /*3640*/  UIADD3 UR11, UPT, UPT, UR5, 0x1, URZ ;  /* 0x00000001050b7890 */ /* 0x000fe4000fffe0ff */
[----:B------:R-:W-:Y:S02]  /*3650*/  UIMAD UR6, UR5, 0x300, UR4 ;  /* 0x00000300050678a4 */ /* 0x000fe4000f8e0204 */
[----:B------:R-:W-:Y:S01]  /*3660*/  UISETP.NE.AND UP2, UPT, UR11, 0xa, UPT ;  /* 0x0000000a0b00788c */ /* 0x000fe2000bf45270 */
[----:B------:R-:W-:Y:S01]  /*3670*/  PLOP3.LUT P0, PT, PT, PT, UP1, 0x80, 0x8 ;  /* 0x000000000008781c */ /* 0x000fe20003f0f018 */
[----:B------:R-:W-:Y:S02]  /*3680*/  UIADD3 UR40, UPT, UPT, UR6, 0x2, URZ ;  /* 0x0000000206287890 */ /* 0x000fe4000fffe0ff */
[----:B------:R-:W-:Y:S02]  /*3690*/  USEL UR28, URZ, 0x1, UP2 ;  /* 0x00000001ff1c7887 */ /* 0x000fe40009000000 */
[----:B------:R-:W-:Y:S02]  /*36a0*/  USEL UR11, UR11, URZ, UP2 ;  /* 0x000000ff0b0b7287 */ /* 0x000fe40009000000 */
[----:B------:R-:W-:Y:S02]  /*36b0*/  UIADD3 UR36, UPT, UPT, UR6, 0x4, URZ ;  /* 0x0000000406247890 */ /* 0x000fe4000fffe0ff */
[----:B------:R-:W-:Y:S01]  /*36c0*/  @UP1 ULEA UR19, UR11, UR9, 0x3 ;  /* 0x000000090b131291 */ /* 0x000fe2000f8e18ff */
[----:B------:R-:W-:Y:S01]  /*36d0*/  LOP3.LUT R8, R8, UR28, RZ, 0x3c, !PT ;  /* 0x0000001c08087c12 */ /* 0x000fe2000f8e3cff */
[----:B------:R-:W-:Y:S02]  /*36e0*/  ULEA UR28, UR5, UR10, 0x9 ;  /* 0x0000000a051c7291 */ /* 0x000fe4000f8e48ff */
[----:B------:R-:W-:Y:S01]  /*36f0*/  UIADD3 UR32, UPT, UPT, UR6, 0x6, URZ ;  /* 0x0000000606207890 */ /* 0x000fe2000fffe0ff */
[----:B-1----:R-:W-:Y:S01]  /*3700*/  @P0 SHF.L.U32 R0, R8, 0x1f, RZ ;  /* 0x0000001f08000819 */ /* 0x002fe200000006ff */
[----:B------:R-:W-:Y:S02]  /*3710*/  UIADD3 UR38, UPT, UPT, UR28, 0x2, URZ ;  /* 0x000000021c267890 */ /* 0x000fe4000fffe0ff */
[----:B------:R-:W-:Y:S01]  /*3720*/  UIADD3 UR34, UPT, UPT, UR28, 0x4, URZ ;  /* 0x000000041c227890 */ /* 0x000fe2000fffe0ff */
[----:B------:R2:W4:Y:S01]  /*3730*/  @P0 SYNCS.PHASECHK.TRANS64.TRYWAIT P2, [UR19], R0 ;  /* 0x00000000ff0005a7 */ /* 0x0005220008041113 */
[----:B------:R-:W-:Y:S02]  /*3740*/  UIADD3 UR30, UPT, UPT, UR28, 0x6, URZ ;  /* 0x000000061c1e7890 */ /* 0x000fe4000fffe0ff */
[----:B------:R-:W-:Y:S02]  /*3750*/  UIADD3 UR19, UPT, UPT, UR7, 0x50, URZ ;  /* 0x0000005007137890 */ /* 0x000fe4000fffe0ff */
[----:B------:R-:W-:Y:S01]  /*3760*/  UIADD3 UR17, UPT, UPT, UR17, -0x1, URZ ;  /* 0xffffffff11117890 */ /* 0x000fe2000fffe0ff */
[----:B------:R-:W-:Y:S01]  /*3770*/  UMOV UR7, 0x40004040 ;  /* 0x4000404000077882 */ /* 0x000fe20000000000 */
[----:B------:R-:W-:Y:S01]  /*3780*/  UMOV UR29, 0x40004040 ;  /* 0x40004040001d7882 */ /* 0x000fe20000000000 */
[----:B------:R-:W-:Y:S01]  /*3790*/  UMOV UR41, 0x40004040 ;  /* 0x4000404000297882 */ /* 0x000fe20000000000 */
[----:B------:R2:W-:Y:S01]  /*37a0*/  UTCHMMA gdesc[UR28], gdesc[UR6], tmem[UR15], tmem[UR22], idesc[UR23], UP4 ;  /* 0x00ff16061c0075ea */ /* 0x0005e2000a00000f */
[----:B------:R-:W-:Y:S01]  /*37b0*/  UPLOP3.LUT UP4, UPT, UPT, UPT, UPT, 0x80, 0x8 ;  /* 0x000000000008789c */ /* 0x000fe20003f8f070 */
[----:B------:R-:W-:Y:S01]  /*37c0*/  UMOV UR39, 0x40004040 ;  /* 0x4000404000277882 */ /* 0x000fe20000000000 */
[----:B------:R-:W-:Y:S01]  /*37d0*/  UMOV UR37, 0x40004040 ;  /* 0x4000404000257882 */ /* 0x000fe20000000000 */
[----:B------:R2:W-:Y:S01]  /*37e0*/  UTCHMMA gdesc[UR38], gdesc[UR40], tmem[UR15], tmem[UR20], idesc[UR21], UPT ;  /* 0x00ff1428260075ea */ /* 0x0005e2000b80000f */
[----:B------:R-:W-:Y:S01]  /*37f0*/  UMOV UR35, 0x40004040 ;  /* 0x4000404000237882 */ /* 0x000fe20000000000 */
[----:B------:R-:W-:Y:S01]  /*3800*/  UMOV UR33, 0x40004040 ;  /* 0x4000404000217882 */ /* 0x000fe20000000000 */
[----:B------:R-:W-:Y:S01]  /*3810*/  UMOV UR31, 0x40004040 ;  /* 0x40004040001f7882 */ /* 0x000fe20000000000 */
[----:B------:R2:W-:Y:S01]  /*3820*/  UTCHMMA gdesc[UR34], gdesc[UR36], tmem[UR15], tmem[UR26], idesc[UR27], UPT ;  /* 0x00ff1a24220075ea */ /* 0x0005e2000b80000f */
[----:B------:R2:W-:Y:S01]  /*3830*/  UTCHMMA gdesc[UR30], gdesc[UR32], tmem[UR15], tmem[UR24], idesc[UR25], UPT ;  /* 0x00ff18201e0075ea */ /* 0x0005e2000b80000f */
[----:B------:R2:W-:Y:S01]  /*3840*/  UTCBAR [UR19], URZ ;  /* 0x000000ff130073e9 */ /* 0x0005e200080000ff */
[----:B------:R-:W-:Y:S01]  /*3850*/  UMOV UR5, UR11 ;  /* 0x0000000b00057c82 */ /* 0x000fe20008000000 */
[----:B------:R-:W-:Y:S05]  /*3860*/  BRA.U UP0, `(.L_x_65) ;  /* 0xfffffffd00507547 */ /* 0x000fea000b83ffff */
.L_x_62:
[----:B------:R-:W-:Y:S01]  /*3870*/  UIADD3 UR12, UPT, UPT, UR12, 0x1, URZ ;  /* 0x000000010c0c7890 */ /* 0x000fe2000fffe0ff */
[C---:B------:R-:W-:Y:S01]  /*3880*/  ISETP.NE.AND P0, PT, R10.reuse, 0x2, PT ;  /* 0x000000020a00780c */ /* 0x040fe20003f05270 */
[----:B------:R-:W-:Y:S02]  /*3890*/  UIADD3 UR14, UPT, UPT, UR14, 0x100, URZ ;  /* 0x000001000e0e7890 */ /* 0x000fe4000fffe0ff */
[----:B------:R-:W-:Y:S01]  /*38a0*/  UISETP.NE.AND UP0, UPT, UR12, 0x4, UPT ;  /* 0x000000040c00788c */ /* 0x000fe2000bf05270 */
[----:B-12---:R-:W-:Y:S02]  /*38b0*/  SEL R0, RZ, 0x1, P0 ;  /* 0x00000001ff007807 */ /* 0x006fe40000000000 */
[----:B------:R-:W-:Y:S01]  /*38c0*/  SEL R10, R10, RZ, P0 ;  /* 0x000000ff0a0a7207 */ /* 0x000fe20000000000 */
[----:B------:R-:W-:Y:S01]  /*38d0*/  USEL UR5, URZ, 0x1, UP0 ;  /* 0x00000001ff057887 */ /* 0x000fe20008000000 */
[----:B------:R-:W-:Y:S01]  /*38e0*/  LOP3.LUT R9, R9, R0, RZ, 0x3c, !PT ;  /* 0x0000000009097212 */ /* 0x000fe200078e3cff */
[----:B------:R-:W-:Y:S01]  /*38f0*/  USEL UR12, UR12, URZ, UP0 ;  /* 0x000000ff0c0c7287 */ /* 0x000fe20008000000 */
[----:B------:R1:W-:Y:S03]  /*3900*/  UTCBAR [UR14], URZ ;  /* 0x000000ff0e0073e9 */ /* 0x0003e600080000ff */
[----:B------:R-:W-:Y:S01]  /*3910*/  LOP3.LUT R11, R11, UR5, RZ, 0x3c, !PT ;  /* 0x000000050b0b7c12 */ /* 0x000fe2000f8e3cff */
[----:B------:R-:W-:Y:S07]  /*3920*/  @P1 BRA `(.L_x_66) ;  /* 0xfffffff8008c1947 */ /* 0x000fee000383ffff */
[----:B------:R-:W2:Y:S01]  /*3930*/  S2UR UR4, SR_CgaCtaId ;  /* 0x00000000000479c3 */ /* 0x000ea20000008800 */
[----:B------:R-:W-:Y:S01]  /*3940*/  ELECT P0, URZ, PT ;  /* 0x0000000000ff782f */ /* 0x000fe20003800000 */
[----:B------:R-:W-:Y:S01]  /*3950*/  IMAD.MOV.U32 R0, RZ, RZ, 0x1 ;  /* 0x00000001ff007424 */ /* 0x000fe200078e00ff */
[----:B------:R-:W-:Y:S01]  /*3960*/  UIADD3 UR9, UPT, UPT, UR9, 0x120, URZ ;  /* 0x0000012009097890 */ /* 0x000fe2000fffe0ff */
[----:B------:R-:W-:Y:S01]  /*3970*/  SHF.L.U32 R3, R11, 0x1f, RZ ;  /* 0x0000001f0b037819 */ /* 0x000fe200000006ff */
[----:B------:R-:W-:-:S03]  /*3980*/  UMOV UR5, 0x40 ;  /* 0x0000004000057882 */ /* 0x000fc60000000000 */
[----:B------:R-:W-:Y:S01]  /*3990*/  UVIRTCOUNT.DEALLOC.SMPOOL 0x80 ;  /* 0x000000800000784c */ /* 0x000fe20000000000 */
[----:B--2---:R-:W-:Y:S02]  /*39a0*/  ULEA UR4, UR4, UR5, 0x18 ;  /* 0x0000000504047291 */ /* 0x004fe4000f8ec0ff */
[----:B------:R-:W-:-:S07]  /*39b0*/  ULEA UR5, UR12, UR9, 0x3 ;  /* 0x000000090c057291 */ /* 0x000fce000f8e18ff */
[----:B------:R2:W-:Y:S02]  /*39c0*/  @P0 STS.U8 [UR4+0x1c], R0 ;  /* 0x00001c00ff000988 */ /* 0x0005e40008000004 */
[----:B------:R-:W3:Y:S02]  /*39d0*/  SYNCS.PHASECHK.TRANS64.TRYWAIT P0, [UR5], R3 ;  /* 0x00000003ff0075a7 */ /* 0x000ee40008001105 */
[----:B--23--:R-:W-:Y:S05]  /*39e0*/  @!P0 BRA `(.L_x_67) ;  /* 0x0000004400748947 */ /* 0x00cfea0003800000 */
.L_x_161:
[----:B------:R-:W-:-:S04]  /*39f0*/  UIADD3 UR6, UPT, UPT, UR12, 0x1, URZ ;  /* 0x000000010c067890 */ /* 0x000fc8000fffe0ff */
[----:B------:R-:W-:-:S04]  /*3a00*/  UISETP.NE.AND UP0, UPT, UR6, 0x4, UPT ;  /* 0x000000040600788c */ /* 0x000fc8000bf05270 */
[----:B------:R-:W-:Y:S02]  /*3a10*/  USEL UR7, URZ, 0x1, UP0 ;  /* 0x00000001ff077887 */ /* 0x000fe40008000000 */
[----:B------:R-:W-:-:S04]  /*3a20*/  USEL UR6, UR6, URZ, UP0 ;  /* 0x000000ff06067287 */ /* 0x000fc80008000000 */
[----:B------:R-:W-:Y:S01]  /*3a30*/  ULEA UR5, UR6, UR9, 0x3 ;  /* 0x0000000906057291 */ /* 0x000fe2000f8e18ff */
[----:B------:R-:W-:-:S04]  /*3a40*/  LOP3.LUT R2, R11, UR7, RZ, 0x3c, !PT ;  /* 0x000000070b027c12 */ /* 0x000fc8000f8e3cff */
[----:B--2---:R-:W-:-:S04]  /*3a50*/  SHF.L.U32 R3, R2, 0x1f, RZ ;  /* 0x0000001f02037819 */ /* 0x004fc800000006ff */
[----:B------:R-:W2:Y:S02]  /*3a60*/  SYNCS.PHASECHK.TRANS64.TRYWAIT P0, [UR5], R3 ;  /* 0x00000003ff0075a7 */ /* 0x000ea40008001105 */
[----:B--2---:R-:W-:Y:S05]  /*3a70*/  @!P0 BRA `(.L_x_68) ;  /* 0x0000004400688947 */ /* 0x004fea0003800000 */
.L_x_163:
        /* <DEDUP_REMOVED lines=9> */
.L_x_165:
[----:B------:R-:W-:-:S04]  /*3b10*/  UIADD3 UR6, UPT, UPT, UR6, 0x1, URZ ;  /* 0x0000000106067890 */ /* 0x000fc8000fffe0ff */
[----:B------:R-:W-:-:S04]  /*3b20*/  UISETP.NE.AND UP0, UPT, UR6, 0x4, UPT ;  /* 0x000000040600788c */ /* 0x000fc8000bf05270 */
[----:B------:R-:W-:Y:S02]  /*3b30*/  USEL UR5, URZ, 0x1, UP0 ;  /* 0x00000001ff057887 */ /* 0x000fe40008000000 */
[----:B------:R-:W-:-:S04]  /*3b40*/  USEL UR6, UR6, URZ, UP0 ;  /* 0x000000ff06067287 */ /* 0x000fc80008000000 */
[----:B------:R-:W-:Y:S01]  /*3b50*/  ULEA UR6, UR6, UR9, 0x3 ;  /* 0x0000000906067291 */ /* 0x000fe2000f8e18ff */
[----:B--2---:R-:W-:-:S04]  /*3b60*/  LOP3.LUT R3, R2, UR5, RZ, 0x3c, !PT ;  /* 0x0000000502037c12 */ /* 0x004fc8000f8e3cff */
[----:B------:R-:W-:-:S04]  /*3b70*/  SHF.L.U32 R3, R3, 0x1f, RZ ;  /* 0x0000001f03037819 */ /* 0x000fc800000006ff */
[----:B------:R-:W2:Y:S02]  /*3b80*/  SYNCS.PHASECHK.TRANS64.TRYWAIT P0, [UR6], R3 ;  /* 0x00000003ff0075a7 */ /* 0x000ea40008001106 */
[----:B--2---:R-:W-:Y:S05]  /*3b90*/  @!P0 BRA `(.L_x_70) ;  /* 0x0000004400508947 */ /* 0x004fea0003800000 */
.L_x_167:
[----:B------:R-:W-:Y:S01]  /*3ba0*/  NOP ;  /* 0x0000000000007918 */ /* 0x000fe20000000000 */
[----:B--2---:R-:W2:Y:S01]  /*3bb0*/  LDS R0, [UR4+0x14] ;  /* 0x00001404ff007984 */ /* 0x004ea20008000800 */
[----:B------:R-:W-:Y:S01]  /*3bc0*/  ULOP3.LUT UR6, UR13, 0xffff, URZ, 0xc0, !UPT ;  /* 0x0000ffff0d067892 */ /* 0x000fe2000f8ec0ff */
[----:B------:R-:W-:Y:S01]  /*3bd0*/  UMOV UR8, 0xffff ;  /* 0x0000ffff00087882 */ /* 0x000fe20000000000 */
[----:B------:R-:W-:Y:S02]  /*3be0*/  UMOV UR5, 0x1 ;  /* 0x0000000100057882 */ /* 0x000fe40000000000 */
[----:B------:R-:W-:-:S04]  /*3bf0*/  USHF.R.U32.HI UR6, URZ, 0x5, UR6 ;  /* 0x00000005ff067899 */ /* 0x000fc80008011606 */
[----:B------:R-:W-:Y:S02]  /*3c00*/  USHF.L.U32 UR8, UR8, UR6, URZ ;  /* 0x0000000608087299 */ /* 0x000fe400080006ff */
[----:B------:R-:W-:-:S04]  /*3c10*/  USHF.L.U32 UR5, UR5, UR6, URZ ;  /* 0x0000000605057299 */ /* 0x000fc800080006ff */
[----:B--2---:R-:W-:-:S04]  /*3c20*/  LOP3.LUT R0, R0, UR8, RZ, 0xc0, !PT ;  /* 0x0000000800007c12 */ /* 0x004fc8000f8ec0ff */
[----:B------:R-:W-:-:S13]  /*3c30*/  ISETP.NE.AND P0, PT, R0, UR8, PT ;  /* 0x0000000800007c0c */ /* 0x000fda000bf05270 */
[----:B------:R-:W-:Y:S05]  /*3c40*/  @P0 BRA `(.L_x_71) ;  /* 0x0000000000580947 */ /* 0x000fea0003800000 */
[----:B------:R-:W2:Y:S02]  /*3c50*/  LDS R0, [UR4+0x18] ;  /* 0x00001804ff007984 */ /* 0x000ea40008000800 */
[----:B--2---:R-:W-:-:S04]  /*3c60*/  LOP3.LUT R0, R0, UR5, RZ, 0xc0, !PT ;  /* 0x0000000500007c12 */ /* 0x004fc8000f8ec0ff */
[----:B------:R-:W-:-:S13]  /*3c70*/  ISETP.NE.AND P0, PT, R0, UR5, PT ;  /* 0x0000000500007c0c */ /* 0x000fda000bf05270 */
[----:B------:R-:W-:Y:S05]  /*3c80*/  @P0 BRA `(.L_x_72) ;  /* 0x00000000003c0947 */ /* 0x000fea0003800000 */
[----:B------:R-:W2:Y:S01]  /*3c90*/  S2R R2, SR_LANEID ;  /* 0x0000000000027919 */ /* 0x000ea20000000000 */
[----:B------:R-:W-:Y:S01]  /*3ca0*/  ULOP3.LUT UR8, URZ, UR8, URZ, 0x33, !UPT ;  /* 0x00000008ff087292 */ /* 0x000fe2000f8e33ff */
[----:B------:R-:W-:Y:S01]  /*3cb0*/  LOP3.LUT R4, RZ, UR5, RZ, 0x33, !PT ;  /* 0x00000005ff047c12 */ /* 0x000fe2000f8e33ff */
[----:B------:R-:W-:Y:S02]  /*3cc0*/  VOTEU.ANY UR7, UPT, PT ;  /* 0x0000000000077886 */ /* 0x000fe400038e0100 */
[----:B------:R-:W-:Y:S01]  /*3cd0*/  UFLO.U32 UR7, UR7 ;  /* 0x00000007000772bd */ /* 0x000fe200080e0000 */
[----:B------:R-:W3:Y:S01]  /*3ce0*/  REDUX UR5, R4 ;  /* 0x00000000040573c4 */ /* 0x000ee20000000000 */
[----:B------:R-:W-:-:S06]  /*3cf0*/  IMAD.U32 R0, RZ, RZ, UR8 ;  /* 0x00000008ff007e24 */ /* 0x000fcc000f8e00ff */
[----:B------:R1:W-:Y:S01]  /*3d00*/  UTCATOMSWS.AND URZ, UR8 ;  /* 0x0000000800ff79e3 */ /* 0x0003e20008000000 */
[----:B------:R-:W4:Y:S01]  /*3d10*/  REDUX UR6, R0 ;  /* 0x00000000000673c4 */ /* 0x000f220000000000 */
[----:B--2---:R-:W-:Y:S01]  /*3d20*/  ISETP.EQ.U32.AND P0, PT, R2, UR7, PT ;  /* 0x0000000702007c0c */ /* 0x004fe2000bf02070 */
[----:B---3--:R-:W-:Y:S01]  /*3d30*/  IMAD.U32 R2, RZ, RZ, UR5 ;  /* 0x00000005ff027e24 */ /* 0x008fe2000f8e00ff */
[----:B----4-:R-:W-:-:S11]  /*3d40*/  MOV R3, UR6 ;  /* 0x0000000600037c02 */ /* 0x010fd60008000f00 */
[----:B------:R1:W-:Y:S04]  /*3d50*/  @P0 ATOMS.AND RZ, [UR4+0x14], R3 ;  /* 0x00001403ffff098c */ /* 0x0003e8000a800004 */
[----:B------:R1:W-:Y:S01]  /*3d60*/  @P0 ATOMS.AND RZ, [UR4+0x18], R2 ;  /* 0x00001802ffff098c */ /* 0x0003e2000a800004 */
[----:B------:R-:W-:Y:S05]  /*3d70*/  BRA `(.L_x_73) ;  /* 0x0000000000147947 */ /* 0x000fea0003800000 */
.L_x_72:
[----:B------:R-:W-:Y:S02]  /*3d80*/  MOV R2, 0x3da0 ;  /* 0x00003da000027802 */ /* 0x000fe40000000f00 */
[----:B-1--45:R-:W-:Y:S05]  /*3d90*/  CALL.REL.NOINC `($__internal_0_$__cuda_sm10x_tcgen05_guardrail_trap_col_being_dealloced_not_returned_by_alloc) ;  /* 0x0000004400f47944 */ /* 0x032fea0003c00000 */
[----:B------:R-:W-:Y:S05]  /*3da0*/  BRA `(.L_x_73) ;  /* 0x0000000000087947 */ /* 0x000fea0003800000 */
.L_x_71:
[----:B------:R-:W-:Y:S02]  /*3db0*/  MOV R2, 0x3dd0 ;  /* 0x00003dd000027802 */ /* 0x000fe40000000f00 */
[----:B-1--45:R-:W-:Y:S05]  /*3dc0*/  CALL.REL.NOINC `($__internal_2_$__cuda_sm10x_tcgen05_guardrail_trap_unallocated_columns_being_dealloced) ;  /* 0x0000004800007944 */ /* 0x032fea0003c00000 */
.L_x_73:
[----:B------:R-:W-:Y:S01]  /*3dd0*/  NOP ;  /* 0x0000000000007918 */ /* 0x000fe20000000000 */
[----:B-1----:R-:W-:Y:S05]  /*3de0*/  EXIT ;  /* 0x000000000000794d */ /* 0x002fea0003800000 */
.L_x_55:
[----:B------:R-:W-:-:S09]  /*3df0*/  UISETP.NE.OR UP2, UPT, UR8, 0x3, !UP2 ;  /* 0x000000030800788c */ /* 0x000fd2000d745670 */
[----:B------:R-:W-:Y:S05]  /*3e00*/  BRA.U UP2, `(.L_x_74) ;  /* 0x0000000d02ac7547 */ /* 0x000fea000b800000 */
[----:B------:R-:W1:Y:S01]  /*3e10*/  LDC R0, c[0x0][0xb30] ;  /* 0x0002cc00ff007b82 */ /* 0x000e620000000800 */
[----:B------:R-:W2:Y:S01]  /*3e20*/  LDCU.64 UR8, c[0x0][0x888] ;  /* 0x00011100ff0877ac */ /* 0x000ea20008000a00 */
[----:B------:R-:W-:Y:S02]  /*3e30*/  HFMA2 R25, -RZ, RZ, 0, 0 ;  /* 0x00000000ff197431 */ /* 0x000fe400000001ff */
[----:B-----5:R-:W-:Y:S01]  /*3e40*/  IMAD.MOV.U32 R32, RZ, RZ, 0x1 ;  /* 0x00000001ff207424 */ /* 0x020fe200078e00ff */
[----:B------:R-:W-:Y:S01]  /*3e50*/  MOV R23, 0x1000 ;  /* 0x0000100000177802 */ /* 0x000fe20000000f00 */
[----:B------:R-:W4:Y:S01]  /*3e60*/  LDCU.64 UR4, c[0x0][0x890] ;  /* 0x00011200ff0477ac */ /* 0x000f220008000a00 */
[----:B------:R-:W-:Y:S01]  /*3e70*/  IMAD.MOV.U32 R27, RZ, RZ, RZ ;  /* 0x000000ffff1b7224 */ /* 0x000fe200078e00ff */
[----:B------:R-:W3:Y:S01]  /*3e80*/  LDC R19, c[0x0][0x370] ;  /* 0x0000dc00ff137b82 */ /* 0x000ee20000000800 */
[----:B------:R-:W-:Y:S01]  /*3e90*/  UMOV UR7, 0x400 ;  /* 0x0000040000077882 */ /* 0x000fe20000000000 */
[----:B------:R-:W-:-:S02]  /*3ea0*/  UPLOP3.LUT UP1, UPT, UPT, UPT, UPT, 0x40, 0x4 ;  /* 0x000000000004789c */ /* 0x000fc40003f2e870 */
[----:B------:R-:W-:-:S04]  /*3eb0*/  ULEA UR7, UR37, UR7, 0x18 ;  /* 0x0000000725077291 */ /* 0x000fc8000f8ec0ff */
[----:B------:R-:W3:Y:S01]  /*3ec0*/  LDC R2, c[0x0][0xb0c] ;  /* 0x0002c300ff027b82 */ /* 0x000ee20000000800 */
[----:B------:R-:W-:Y:S02]  /*3ed0*/  UIADD3 UR13, UPT, UPT, UR7, 0xb0, URZ ;  /* 0x000000b0070d7890 */ /* 0x000fe4000fffe0ff */
[----:B--2---:R-:W-:Y:S02]  /*3ee0*/  UISETP.NE.U32.AND UP2, UPT, UR8, URZ, UPT ;  /* 0x000000ff0800728c */ /* 0x004fe4000bf45070 */
[----:B------:R-:W-:Y:S02]  /*3ef0*/  UIADD3 UR25, UPT, UPT, UR7, 0xa0, URZ ;  /* 0x000000a007197890 */ /* 0x000fe4000fffe0ff */
[----:B----4-:R-:W-:Y:S01]  /*3f00*/  UISETP.NE.U32.AND UP3, UPT, UR4, URZ, UPT ;  /* 0x000000ff0400728c */ /* 0x010fe2000bf65070 */
[----:B------:R-:W2:Y:S01]  /*3f10*/  LDC R18, c[0x0][0xb20] ;  /* 0x0002c800ff127b82 */ /* 0x000ea20000000800 */
[----:B-1----:R-:W-:Y:S01]  /*3f20*/  ISETP.NE.AND P1, PT, R0, 0x1, PT ;  /* 0x000000010000780c */ /* 0x002fe20003f25270 */
[----:B------:R-:W-:-:S02]  /*3f30*/  UISETP.NE.AND.EX UP2, UPT, UR9, URZ, UPT, UP2 ;  /* 0x000000ff0900728c */ /* 0x000fc4000bf45320 */
[----:B------:R-:W-:Y:S02]  /*3f40*/  UIADD3 UR17, UPT, UPT, UR7, 0xa8, URZ ;  /* 0x000000a807117890 */ /* 0x000fe4000fffe0ff */
[----:B------:R-:W-:Y:S02]  /*3f50*/  UPRMT UR13, UR37, 0x654, UR13 ;  /* 0x00000654250d7896 */ /* 0x000fe4000800000d */
[----:B------:R-:W1:Y:S01]  /*3f60*/  LDC.64 R36, c[0x0][0x348] ;  /* 0x0000d200ff247b82 */ /* 0x000e620000000a00 */
[----:B------:R-:W-:-:S07]  /*3f70*/  UISETP.NE.AND.EX UP3, UPT, UR5, URZ, UPT, UP3 ;  /* 0x000000ff0500728c */ /* 0x000fce000bf65330 */
[----:B------:R-:W4:Y:S08]  /*3f80*/  LDC.64 R16, c[0x0][0xb10] ;  /* 0x0002c400ff107b82 */ /* 0x000f300000000a00 */
[----:B------:R-:W1:Y:S08]  /*3f90*/  LDC.64 R6, c[0x0][0xb18] ;  /* 0x0002c600ff067b82 */ /* 0x000e700000000a00 */
[----:B------:R-:W1:Y:S08]  /*3fa0*/  LDC.64 R4, c[0x0][0xb28] ;  /* 0x0002ca00ff047b82 */ /* 0x000e700000000a00 */
[----:B--23--:R-:W1:Y:S02]  /*3fb0*/  LDC R22, c[0x0][0x374] ;  /* 0x0000dd00ff167b82 */ /* 0x00ce640000000800 */
.L_x_84:
[----:B------:R-:W-:Y:S02]  /*3fc0*/  LEA R0, R27, UR7, 0x3 ;  /* 0x000000071b007c11 */ /* 0x000fe4000f8e18ff */
[----:B------:R-:W-:Y:S02]  /*3fd0*/  SHF.L.U32 R3, R25, 0x1f, RZ ;  /* 0x0000001f19037819 */ /* 0x000fe400000006ff */
[----:B------:R-:W-:Y:S02]  /*3fe0*/  LEA R28, R27, UR7, 0x4 ;  /* 0x000000071b1c7c11 */ /* 0x000fe4000f8e20ff */
[----:B--2---:R-:W2:Y:S02]  /*3ff0*/  SYNCS.PHASECHK.TRANS64.TRYWAIT P0, [R0+URZ+0xe0], R3 ;  /* 0x0000e003000075a7 */ /* 0x004ea400080011ff */
[----:B--2---:R-:W-:Y:S05]  /*4000*/  @!P0 BRA `(.L_x_75) ;  /* 0x00000040004c8947 */ /* 0x004fea0003800000 */
.L_x_168:
[----:B------:R-:W-:Y:S01]  /*4010*/  ISETP.GE.AND P0, PT, R26, 0x1, PT ;  /* 0x000000011a00780c */ /* 0x000fe20003f06270 */
[----:B------:R-:W3:Y:S01]  /*4020*/  LDS.128 R28, [R28+0x170] ;  /* 0x000170001c1c7984 */ /* 0x000ee20000000c00 */
[----:B--2---:R-:W-:Y:S01]  /*4030*/  VIADD R0, R0, 0xf0 ;  /* 0x000000f000007836 */ /* 0x004fe20000000000 */
[----:B------:R-:W-:Y:S01]  /*4040*/  @!PT LDS RZ, [RZ] ;  /* 0x00000000fffff984 */ /* 0x000fe20000000800 */
[----:B------:R-:W-:Y:S01]  /*4050*/  @!PT LDS RZ, [RZ] ;  /* 0x00000000fffff984 */ /* 0x000fe20000000800 */
[----:B------:R-:W-:Y:S01]  /*4060*/  @!PT LDS RZ, [RZ] ;  /* 0x00000000fffff984 */ /* 0x000fe20000000800 */
[----:B------:R-:W-:Y:S01]  /*4070*/  @!PT LDS RZ, [RZ] ;  /* 0x00000000fffff984 */ /* 0x000fe20000000800 */
[----:B------:R2:W-:Y:S06]  /*4080*/  MEMBAR.ALL.CTA ;  /* 0x0000000000007992 */ /* 0x0005ec0000008000 */
[----:B--2---:R-:W2:Y:S01]  /*4090*/  FENCE.VIEW.ASYNC.S ;  /* 0x00000000000073c6 */ /* 0x004ea20000000000 */
[----:B------:R-:W-:Y:S04]  /*40a0*/  PRMT R0, RZ, 0x654, R0 ;  /* 0x00000654ff007816 */ /* 0x000fe80000000000 */
[----:B--2---:R2:W-:Y:S01]  /*40b0*/  SYNCS.ARRIVE.TRANS64.RED.A1T0 RZ, [R0+URZ], RZ ;  /* 0x000000ff00ff79a7 */ /* 0x0045e200081004ff */
[----:B---3--:R-:W-:Y:S11]  /*40c0*/  LOP3.LUT P3, RZ, R30, 0x1, RZ, 0xc0, !PT ;  /* 0x000000011eff7812 */ /* 0x008ff6000786c0ff */
[----:B------:R-:W-:Y:S02]  /*40d0*/  @!UPT UIADD3 URZ, UPT, UPT, URZ, URZ, URZ ;  /* 0x000000fffffff290 */ /* 0x000fe4000fffe0ff */
[----:B------:R-:W-:Y:S02]  /*40e0*/  @P3 MOV R13, R28 ;  /* 0x0000001c000d3202 */ /* 0x000fe40000000f00 */
[----:B------:R-:W-:Y:S01]  /*40f0*/  @P3 LOP3.LUT R8, R29, 0xffff, RZ, 0xc0, !PT ;  /* 0x0000ffff1d083812 */ /* 0x000fe200078ec0ff */
[----:B--2---:R-:W-:Y:S06]  /*4100*/  @!P0 BRA `(.L_x_76) ;  /* 0x0000000000a48947 */ /* 0x004fec0003800000 */
[----:B-1----:R-:W-:Y:S01]  /*4110*/  IMAD.HI.U32 R33, R22, R7, RZ ;  /* 0x0000000716217227 */ /* 0x002fe200078e00ff */
[----:B------:R-:W-:Y:S02]  /*4120*/  ISETP.NE.AND P0, PT, R6, 0x1, PT ;  /* 0x000000010600780c */ /* 0x000fe40003f05270 */
[----:B------:R-:W-:Y:S01]  /*4130*/  ISETP.NE.AND P2, PT, R26, 0x1, PT ;  /* 0x000000011a00780c */ /* 0x000fe20003f45270 */
[----:B----4-:R-:W-:Y:S01]  /*4140*/  IMAD.HI.U32 R34, R19, R16, RZ ;  /* 0x0000001013227227 */ /* 0x010fe200078e00ff */
[----:B------:R-:W-:Y:S02]  /*4150*/  SHF.R.U32.HI R33, RZ, R18, R33 ;  /* 0x00000012ff217219 */ /* 0x000fe40000011621 */
[----:B------:R-:W-:Y:S01]  /*4160*/  ISETP.NE.AND P4, PT, R2, 0x1, PT ;  /* 0x000000010200780c */ /* 0x000fe20003f85270 */
[----:B------:R-:W-:Y:S01]  /*4170*/  IMAD.HI.U32 R38, R13, R16, RZ ;  /* 0x000000100d267227 */ /* 0x000fe200078e00ff */
[----:B------:R-:W-:Y:S02]  /*4180*/  SHF.R.U32.HI R34, RZ, R17, R34 ;  /* 0x00000011ff227219 */ /* 0x000fe40000011622 */
[----:B------:R-:W-:Y:S01]  /*4190*/  SEL R3, R22, R33, !P0 ;  /* 0x0000002116037207 */ /* 0x000fe20004000000 */
[C---:B------:R-:W-:Y:S01]  /*41a0*/  IMAD.HI.U32 R33, R8.reuse, R7, RZ ;  /* 0x0000000708217227 */ /* 0x040fe200078e00ff */
[----:B------:R-:W-:Y:S02]  /*41b0*/  SEL R11, R19, R34, !P4 ;  /* 0x00000022130b7207 */ /* 0x000fe40006000000 */
[----:B------:R-:W-:Y:S01]  /*41c0*/  SHF.R.U32.HI R38, RZ, R17, R38 ;  /* 0x00000011ff267219 */ /* 0x000fe20000011626 */
[----:B------:R-:W-:Y:S01]  /*41d0*/  IMAD.HI.U32 R40, R3, R4, RZ ;  /* 0x0000000403287227 */ /* 0x000fe200078e00ff */
[----:B------:R-:W-:Y:S03]  /*41e0*/  SHF.R.U32.HI R33, RZ, R18, R33 ;  /* 0x00000012ff217219 */ /* 0x000fe60000011621 */
[----:B------:R-:W-:Y:S01]  /*41f0*/  IMAD.HI.U32 R34, R11, R4, RZ ;  /* 0x000000040b227227 */ /* 0x000fe200078e00ff */
[----:B------:R-:W-:Y:S02]  /*4200*/  @P2 SHF.R.U32.HI R3, RZ, R5, R40 ;  /* 0x00000005ff032219 */ /* 0x000fe40000011628 */
[----:B------:R-:W-:Y:S02]  /*4210*/  SEL R9, R8, R33, !P0 ;  /* 0x0000002108097207 */ /* 0x000fe40004000000 */
[----:B------:R-:W-:Y:S01]  /*4220*/  @P2 SHF.R.U32.HI R11, RZ, R5, R34 ;  /* 0x00000005ff0b2219 */ /* 0x000fe20000011622 */
[C---:B------:R-:W-:Y:S01]  /*4230*/  IMAD R10, R26.reuse, R3, RZ ;  /* 0x000000031a0a7224 */ /* 0x040fe200078e02ff */
[----:B------:R-:W-:Y:S01]  /*4240*/  SEL R3, R13, R38, !P4 ;  /* 0x000000260d037207 */ /* 0x000fe20006000000 */
[C---:B------:R-:W-:Y:S03]  /*4250*/  IMAD.HI.U32 R14, R9.reuse, R4, RZ ;  /* 0x00000004090e7227 */ /* 0x040fe600078e00ff */
[----:B------:R-:W-:Y:S01]  /*4260*/  ISETP.GE.AND P0, PT, R9, R10, PT ;  /* 0x0000000a0900720c */ /* 0x000fe20003f06270 */
[C---:B------:R-:W-:Y:S01]  /*4270*/  IMAD R12, R26.reuse, R11, RZ ;  /* 0x0000000b1a0c7224 */ /* 0x040fe200078e02ff */
[-C--:B------:R-:W-:Y:S04]  /*4280*/  SHF.R.U32.HI R14, RZ, R5.reuse, R14 ;  /* 0x00000005ff0e7219 */ /* 0x080fe8000001160e */
[----:B------:R-:W-:Y:S02]  /*4290*/  ISETP.GE.OR P0, PT, R3, R12, P0 ;  /* 0x0000000c0300720c */ /* 0x000fe40000706670 */
[----:B------:R-:W-:Y:S05]  /*42a0*/  SEL R15, R9, R14, !P2 ;  /* 0x0000000e090f7207 */ /* 0x000fea0005000000 */
[----:B------:R-:W-:Y:S04]  /*42b0*/  IMAD.MOV R14, RZ, RZ, -R15 ;  /* 0x000000ffff0e7224 */ /* 0x000fe800078e0a0f */
[----:B------:R-:W-:Y:S02]  /*42c0*/  IMAD R14, R26, R14, R9 ;  /* 0x0000000e1a0e7224 */ /* 0x000fe400078e0209 */
[C---:B------:R-:W-:Y:S05]  /*42d0*/  @!P0 IMAD.HI.U32 R10, R3.reuse, R4, RZ ;  /* 0x00000004030a8227 */ /* 0x040fea00078e00ff */
[----:B------:R-:W-:Y:S04]  /*42e0*/  @!P0 SHF.R.U32.HI R10, RZ, R5, R10 ;  /* 0x00000005ff0a8219 */ /* 0x000fe8000001160a */
[----:B------:R-:W-:Y:S01]  /*42f0*/  @!P0 SEL R0, R3, R10, !P2 ;  /* 0x0000000a03008207 */ /* 0x000fe20005000000 */
[----:B------:R-:W-:Y:S03]  /*4300*/  IMAD.MOV R10, RZ, RZ, -R3 ;  /* 0x000000ffff0a7224 */ /* 0x000fe600078e0a03 */
[----:B------:R-:W-:Y:S01]  /*4310*/  @!P0 IADD3 R15, PT, PT, R15, -R0, RZ ;  /* 0x800000000f0f8210 */ /* 0x000fe20007ffe0ff */
[----:B------:R-:W-:Y:S01]  /*4320*/  @!P0 IMAD R0, R11, R14, R0 ;  /* 0x0000000e0b008224 */ /* 0x000fe200078e0200 */
[----:B------:R-:W-:Y:S01]  /*4330*/  IADD3 R11, PT, PT, -R9, RZ, RZ ;  /* 0x000000ff090b7210 */ /* 0x000fe20007ffe1ff */
[----:B------:R-:W-:Y:S02]  /*4340*/  IMAD R13, R2, R10, R13 ;  /* 0x0000000a020d7224 */ /* 0x000fe400078e020d */
[----:B------:R-:W-:Y:S02]  /*4350*/  @!P0 IMAD R9, R15, R26, R3 ;  /* 0x0000001a0f098224 */ /* 0x000fe400078e0203 */
[----:B------:R-:W-:Y:S02]  /*4360*/  @!P0 IMAD.MOV.U32 R3, RZ, RZ, R0 ;  /* 0x000000ffff038224 */ /* 0x000fe400078e0000 */
[----:B------:R-:W-:Y:S02]  /*4370*/  IMAD R8, R6, R11, R8 ;  /* 0x0000000b06087224 */ /* 0x000fe400078e0208 */
[----:B------:R-:W-:Y:S02]  /*4380*/  IMAD R13, R3, R2, R13 ;  /* 0x00000002030d7224 */ /* 0x000fe400078e020d */
[----:B------:R-:W-:Y:S02]  /*4390*/  IMAD R8, R9, R6, R8 ;  /* 0x0000000609087224 */ /* 0x000fe400078e0208 */
.L_x_76:
[----:B------:R-:W-:Y:S05]  /*43a0*/  BRA.U UP1, `(.L_x_77) ;  /* 0x0000000101107547 */ /* 0x000fea000b800000 */
[----:B------:R-:W-:Y:S04]  /*43b0*/  MOV R0, UR6 ;  /* 0x0000000600007c02 */ /* 0x000fe80008000f00 */
[----:B------:R-:W-:Y:S04]  /*43c0*/  SHF.L.U32 R3, R0, 0x1f, RZ ;  /* 0x0000001f00037819 */ /* 0x000fe800000006ff */
[----:B------:R-:W2:Y:S02]  /*43d0*/  SYNCS.PHASECHK.TRANS64.TRYWAIT P0, [UR7+0xd8], R3 ;  /* 0x0000d803ff0075a7 */ /* 0x000ea40008001107 */
[----:B--2---:R-:W-:Y:S05]  /*43e0*/  @!P0 BRA `(.L_x_78) ;  /* 0x0000003c00688947 */ /* 0x004fea0003800000 */
.L_x_77:
[----:B------:R-:W-:Y:S02]  /*43f0*/  R2UR UR27, R21 ;  /* 0x00000000151b72ca */ /* 0x000fe400000e0000 */
[----:B------:R-:W-:Y:S02]  /*4400*/  R2UR UR26, R20 ;  /* 0x00000000141a72ca */ /* 0x000fe400000e0000 */
[----:B------:R-:W-:Y:S02]  /*4410*/  ISETP.NE.U32.AND P2, PT, RZ, UR4, PT ;  /* 0x00000004ff007c0c */ /* 0x000fe4000bf45070 */
[----:B------:R-:W-:Y:S02]  /*4420*/  SHF.L.U32 R12, R32, 0x1f, RZ ;  /* 0x0000001f200c7819 */ /* 0x000fe400000006ff */
[----:B------:R-:W-:Y:S05]  /*4430*/  ISETP.NE.AND.EX P2, PT, RZ, UR5, PT, P2 ;  /* 0x00000005ff007c0c */ /* 0x000fea000bf45320 */
[----:B------:R-:W-:Y:S02]  /*4440*/  USHF.L.U32 UR27, UR27, 0x6, URZ ;  /* 0x000000061b1b7899 */ /* 0x000fe400080006ff */
[----:B------:R-:W-:Y:S01]  /*4450*/  UIMAD UR26, UR26, 0x60, URZ ;  /* 0x000000601a1a78a4 */ /* 0x000fe2000f8e02ff */
[----:B------:R-:W-:Y:S11]  /*4460*/  BRA.U !UP3, `(.L_x_79) ;  /* 0x000000010b347547 */ /* 0x000ff6000b800000 */
[----:B------:R-:W-:Y:S01]  /*4470*/  UPLOP3.LUT UP0, UPT, UPT, UPT, UP2, 0x80, 0x8 ;  /* 0x000000000008789c */ /* 0x000fe20003f0f020 */
[----:B--2---:R-:W-:Y:S02]  /*4480*/  HFMA2 R0, -RZ, RZ, 0, 5.9604644775390625e-08 ;  /* 0x00000001ff007431 */ /* 0x004fe400000001ff */
[----:B------:R-:W-:Y:S03]  /*4490*/  IMAD.MOV.U32 R59, RZ, RZ, 0x1 ;  /* 0x00000001ff3b7424 */ /* 0x000fe600078e00ff */
[----:B------:R-:W-:Y:S05]  /*44a0*/  PLOP3.LUT P0, PT, PT, PT, UP0, 0x80, 0x8 ;  /* 0x000000000008781c */ /* 0x000fea0003f0f008 */
[----:B------:R-:W2:Y:S01]  /*44b0*/  @UP0 LDCU.64 UR10, c[0x0][0x888] ;  /* 0x00011100ff0a07ac */ /* 0x000ea20008000a00 */
[----:B------:R-:W-:Y:S07]  /*44c0*/  @UP0 UIMAD UR8, UR36, UR4, URZ ;  /* 0x00000004240802a4 */ /* 0x000fee000f8e02ff */
[----:B------:R-:W-:Y:S01]  /*44d0*/  @!P0 PRMT R59, R0, 0x7610, R59 ;  /* 0x00007610003b8816 */ /* 0x000fe2000000003b */
[----:B--2---:R-:W-:Y:S03]  /*44e0*/  @UP0 UIMAD.WIDE UR10, UR8, 0x4, UR10 ;  /* 0x00000004080a08a5 */ /* 0x004fe6000f8e020a */
[----:B------:R-:W2:Y:S03]  /*44f0*/  @!UP0 LDCU UR8, c[0x0][0x880] ;  /* 0x00011000ff0887ac */ /* 0x000ea60008000800 */
[----:B------:R-:W-:Y:S01]  /*4500*/  IMAD.U32 R10, RZ, RZ, UR10 ;  /* 0x0000000aff0a7e24 */ /* 0x000fe2000f8e00ff */
[----:B------:R-:W-:Y:S05]  /*4510*/  MOV R11, UR11 ;  /* 0x0000000b000b7c02 */ /* 0x000fea0008000f00 */
[----:B------:R3:W5:Y:S02]  /*4520*/  @P0 LDG.E R35, desc[UR46][R10.64] ;  /* 0x0000002e0a230981 */ /* 0x000764000c1e1900 */
[----:B--23--:R-:W-:Y:S07]  /*4530*/  @!P0 IMAD.U32 R35, RZ, RZ, UR8 ;  /* 0x00000008ff238e24 */ /* 0x00cfee000f8e00ff */
.L_x_79:
[----:B-----5:R-:W-:Y:S01]  /*4540*/  @!P2 FSETP.EQ.AND P0, PT, R35, RZ, PT ;  /* 0x000000ff2300a20b */ /* 0x020fe20003f02000 */
[----:B------:R-:W-:Y:S01]  /*4550*/  @!UPT UIADD3 URZ, UPT, UPT, URZ, URZ, URZ ;  /* 0x000000fffffff290 */ /* 0x000fe2000fffe0ff */
[----:B------:R-:W-:Y:S11]  /*4560*/  @!P2 BRA `(.L_x_80) ;  /* 0x000000000014a947 */ /* 0x000ff60003800000 */
[----:B------:R-:W-:Y:S02]  /*4570*/  LOP3.LUT P2, RZ, R59, 0xff, RZ, 0xc0, !PT ;  /* 0x000000ff3bff7812 */ /* 0x000fe4000784c0ff */
[----:B------:R-:W-:Y:S04]  /*4580*/  PLOP3.LUT P0, PT, PT, PT, UP0, 0x80, 0x8 ;  /* 0x000000000008781c */ /* 0x000fe80003f0f008 */
[----:B------:R-:W-:Y:S07]  /*4590*/  PLOP3.LUT P0, PT, P0, PT, PT, 0x8, 0x80 ;  /* 0x000000000080781c */ /* 0x000fee000070e170 */
[----:B------:R-:W-:Y:S11]  /*45a0*/  @P2 FSETP.EQ.AND P0, PT, R35, RZ, PT ;  /* 0x000000ff2300220b */ /* 0x000ff60003f02000 */
[----:B------:R-:W-:Y:S02]  /*45b0*/  @!UPT UIADD3 URZ, UPT, UPT, URZ, URZ, URZ ;  /* 0x000000fffffff290 */ /* 0x000fe4000fffe0ff */
.L_x_80:
[----:B------:R-:W3:Y:S01]  /*45c0*/  SYNCS.PHASECHK.TRANS64.TRYWAIT P2, [UR7+0xb8], R12 ;  /* 0x0000b80cff0075a7 */ /* 0x000ee20008041107 */
[----:B------:R-:W-:Y:S04]  /*45d0*/  ELECT P4, URZ, PT ;  /* 0x0000000000ff782f */ /* 0x000fe80003880000 */
[----:B------:R-:W-:Y:S11]  /*45e0*/  PLOP3.LUT P4, PT, P0, P4, PT, 0xf2, 0x2f ;  /* 0x00000000002f781c */ /* 0x000ff60000789e72 */
[----:B------:R-:W-:Y:S02]  /*45f0*/  @!UPT UIADD3 URZ, UPT, UPT, URZ, URZ, URZ ;  /* 0x000000fffffff290 */ /* 0x000fe4000fffe0ff */
[----:B-1----:R-:W-:Y:S05]  /*4600*/  @!P4 IADD3 R9, P0, PT, R36, 0x580, RZ ;  /* 0x000005802409c810 */ /* 0x002fea0007f1e0ff */
[----:B--2---:R-:W-:Y:S01]  /*4610*/  @!P4 IMAD.X R0, RZ, RZ, R37, P0 ;  /* 0x000000ffff00c224 */ /* 0x004fe200000e0625 */
[----:B---3--:R-:W-:Y:S07]  /*4620*/  @!P2 BRA `(.L_x_81) ;  /* 0x0000003800f0a947 */ /* 0x008fee0003800000 */
.L_x_171:
[----:B------:R-:W-:Y:S01]  /*4630*/  @!P4 R2UR UR8, R0 ;  /* 0x000000000008c2ca */ /* 0x000fe200000e0000 */
[----:B------:R-:W-:Y:S01]  /*4640*/  VOTEU.ALL UP1, P4 ;  /* 0x0000000000ff7886 */ /* 0x000fe20002020000 */
[----:B------:R-:W-:Y:S01]  /*4650*/  @!P4 R2UR UR9, R9 ;  /* 0x000000000909c2ca */ /* 0x000fe200000e0000 */
[----:B------:R-:W-:Y:S01]  /*4660*/  @!P4 IMAD.MOV.U32 R0, RZ, RZ, 0x1000 ;  /* 0x00001000ff00c424 */ /* 0x000fe200078e00ff */
[----:B------:R-:W-:Y:S01]  /*4670*/  UMOV UR10, 0x0 ;  /* 0x00000000000a7882 */ /* 0x000fe20000000000 */
[----:B------:R-:W-:Y:S01]  /*4680*/  UMOV UR11, 0x10000000 ;  /* 0x10000000000b7882 */ /* 0x000fe20000000000 */
[----:B------:R-:W-:Y:S01]  /*4690*/  @!UP1 UIADD3 UR24, UPT, UPT, UR7, 0x200, URZ ;  /* 0x0000020007189890 */ /* 0x000fe2000fffe0ff */
[----:B------:R-:W-:Y:S01]  /*46a0*/  @!P4 IADD3 R21, P0, PT, R36, 0x580, RZ ;  /* 0x000005802415c810 */ /* 0x000fe20007f1e0ff */
[----:B------:R-:W-:Y:S01]  /*46b0*/  VOTEU.ALL UP1, P4 ;  /* 0x0000000000ff7886 */ /* 0x000fe20002020000 */
[----:B------:R-:W-:Y:S03]  /*46c0*/  UMOV UR28, UR36 ;  /* 0x00000024001c7c82 */ /* 0x000fe60008000000 */
[----:B------:R-:W-:Y:S02]  /*46d0*/  @!P4 IMAD.X R20, RZ, RZ, R37, P0 ;  /* 0x000000ffff14c224 */ /* 0x000fe400000e0625 */
[----:B------:R-:W-:Y:S01]  /*46e0*/  IMAD.U32 R11, RZ, RZ, UR8 ;  /* 0x00000008ff0b7e24 */ /* 0x000fe2000f8e00ff */
[----:B------:R-:W-:Y:S01]  /*46f0*/  UPRMT UR8, UR37, 0x654, UR25 ;  /* 0x0000065425087896 */ /* 0x000fe20008000019 */
[----:B------:R-:W-:Y:S03]  /*4700*/  IMAD.U32 R10, RZ, RZ, UR9 ;  /* 0x00000009ff0a7e24 */ /* 0x000fe6000f8e00ff */
[----:B------:R-:W-:Y:S02]  /*4710*/  @!P4 R2UR UR15, R11 ;  /* 0x000000000b0fc2ca */ /* 0x000fe400000e0000 */
[----:B------:R-:W-:Y:S11]  /*4720*/  @!P4 R2UR UR14, R10 ;  /* 0x000000000a0ec2ca */ /* 0x000ff600000e0000 */
[----:B------:R-:W-:Y:S02]  /*4730*/  @!UPT UIADD3 URZ, UPT, UPT, URZ, URZ, URZ ;  /* 0x000000fffffff290 */ /* 0x000fe4000fffe0ff */
[----:B------:R2:W-:Y:S01]  /*4740*/  @!UP1 UTMALDG.3D [UR24], [UR14], desc[UR10] ;  /* 0x00000a180e0095b4 */ /* 0x0005e20008011000 */
[----:B------:R2:W-:Y:S01]  /*4750*/  @!P4 SYNCS.ARRIVE.TRANS64.RED.A0TR RZ, [UR7+0xa0], R0 ;  /* 0x0000a000ffffc9a7 */ /* 0x0005e20008300407 */
[----:B------:R-:W-:Y:S01]  /*4760*/  SYNCS.ARRIVE.TRANS64.RED.A1T0 RZ, [UR8], RZ ;  /* 0x000000ffffff79a7 */ /* 0x000fe20008100408 */
[----:B------:R-:W3:Y:S02]  /*4770*/  SYNCS.PHASECHK.TRANS64.TRYWAIT P2, [UR7+0xc0], R12 ;  /* 0x0000c00cff0075a7 */ /* 0x000ee40008041107 */
[----:B--23--:R-:W-:Y:S05]  /*4780*/  @!P2 BRA `(.L_x_82) ;  /* 0x0000003800b0a947 */ /* 0x00cfea0003800000 */
.L_x_173:
[----:B------:R-:W2:Y:S01]  /*4790*/  LDC.64 R14, c[0x0][0xb10] ;  /* 0x0002c400ff0e7b82 */ /* 0x000ea20000000a00 */
[----:B------:R-:W-:Y:S01]  /*47a0*/  @!P4 R2UR UR8, R20 ;  /* 0x000000001408c2ca */ /* 0x000fe200000e0000 */
[----:B------:R-:W-:Y:S01]  /*47b0*/  VOTEU.ALL UP1, P4 ;  /* 0x0000000000ff7886 */ /* 0x000fe20002020000 */
[----:B------:R-:W-:Y:S01]  /*47c0*/  @!P4 R2UR UR9, R21 ;  /* 0x000000001509c2ca */ /* 0x000fe200000e0000 */
[----:B------:R-:W-:Y:S01]  /*47d0*/  UMOV UR10, 0x0 ;  /* 0x00000000000a7882 */ /* 0x000fe20000000000 */
[----:B------:R-:W-:Y:S03]  /*47e0*/  UMOV UR11, 0x10000000 ;  /* 0x10000000000b7882 */ /* 0x000fe60000000000 */
[----:B------:R-:W3:Y:S01]  /*47f0*/  LDC.64 R10, c[0x0][0xb18] ;  /* 0x0002c600ff0a7b82 */ /* 0x000ee20000000a00 */
[----:B------:R-:W-:Y:S01]  /*4800*/  @!UP1 UIADD3 UR18, UPT, UPT, UR26, 0x20, URZ ;  /* 0x000000201a129890 */ /* 0x000fe2000fffe0ff */
[----:B------:R-:W-:Y:S01]  /*4810*/  @P3 SHF.R.U32.HI R24, RZ, 0x10, R29 ;  /* 0x00000010ff183819 */ /* 0x000fe2000001161d */
[----:B------:R-:W-:Y:S01]  /*4820*/  @!UP1 UIADD3 UR16, UPT, UPT, UR7, 0x1200, URZ ;  /* 0x0000120007109890 */ /* 0x000fe2000fffe0ff */
[----:B------:R-:W-:Y:S01]  /*4830*/  VIADD R27, R27, 0x1 ;  /* 0x000000011b1b7836 */ /* 0x000fe20000000000 */
[----:B------:R-:W-:Y:S03]  /*4840*/  VOTEU.ALL UP1, P4 ;  /* 0x0000000000ff7886 */ /* 0x000fe60002020000 */
[----:B------:R-:W5:Y:S01]  /*4850*/  @!P1 LDC R0, c[0x0][0xb20] ;  /* 0x0002c800ff009b82 */ /* 0x000f620000000800 */
[----:B------:R-:W-:Y:S01]  /*4860*/  UMOV UR19, UR27 ;  /* 0x0000001b00137c82 */ /* 0x000fe20008000000 */
[----:B------:R-:W-:Y:S01]  /*4870*/  IMAD.U32 R21, RZ, RZ, UR8 ;  /* 0x00000008ff157e24 */ /* 0x000fe2000f8e00ff */
[----:B------:R-:W-:Y:S05]  /*4880*/  UMOV UR20, UR36 ;  /* 0x0000002400147c82 */ /* 0x000fea0008000000 */
[----:B-1----:R-:W1:Y:S01]  /*4890*/  @!P1 LDC R3, c[0x0][0xb0c] ;  /* 0x0002c300ff039b82 */ /* 0x002e620000000800 */
[----:B------:R-:W-:Y:S01]  /*48a0*/  IMAD.U32 R20, RZ, RZ, UR9 ;  /* 0x00000009ff147e24 */ /* 0x000fe2000f8e00ff */
[----:B------:R-:W-:Y:S01]  /*48b0*/  UPRMT UR8, UR37, 0x654, UR17 ;  /* 0x0000065425087896 */ /* 0x000fe20008000011 */
[----:B------:R-:W-:Y:S03]  /*48c0*/  @!P4 R2UR UR15, R21 ;  /* 0x00000000150fc2ca */ /* 0x000fe600000e0000 */
[----:B------:R-:W-:Y:S01]  /*48d0*/  @!P4 R2UR UR14, R20 ;  /* 0x00000000140ec2ca */ /* 0x000fe200000e0000 */
[----:B------:R-:W-:Y:S11]  /*48e0*/  @!P4 IMAD.MOV.U32 R20, RZ, RZ, 0x1000 ;  /* 0x00001000ff14c424 */ /* 0x000ff600078e00ff */
[----:B------:R-:W-:Y:S01]  /*48f0*/  @!UPT UIADD3 URZ, UPT, UPT, URZ, URZ, URZ ;  /* 0x000000fffffff290 */ /* 0x000fe2000fffe0ff */
[----:B------:R1:W-:Y:S01]  /*4900*/  @!UP1 UTMALDG.3D [UR16], [UR14], desc[UR10] ;  /* 0x00000a100e0095b4 */ /* 0x0003e20008011000 */
[----:B------:R1:W-:Y:S02]  /*4910*/  @!P4 SYNCS.ARRIVE.TRANS64.RED.A0TR RZ, [UR7+0xa8], R20 ;  /* 0x0000a814ffffc9a7 */ /* 0x0003e40008300407 */
[----:B-1----:R-:W-:Y:S01]  /*4920*/  @!P1 ISETP.NE.AND P2, PT, R3, 0x1, PT ;  /* 0x000000010300980c */ /* 0x002fe20003f45270 */
[C---:B--2---:R-:W-:Y:S01]  /*4930*/  @!P1 IMAD.HI.U32 R14, R13.reuse, R14, RZ ;  /* 0x0000000e0d0e9227 */ /* 0x044fe200078e00ff */
[----:B---3--:R-:W-:Y:S03]  /*4940*/  @!P1 ISETP.NE.AND P0, PT, R10, 0x1, PT ;  /* 0x000000010a00980c */ /* 0x008fe60003f05270 */
[C---:B------:R-:W-:Y:S01]  /*4950*/  @!P1 IMAD.HI.U32 R11, R8.reuse, R11, RZ ;  /* 0x0000000b080b9227 */ /* 0x040fe200078e00ff */
[----:B------:R-:W-:Y:S04]  /*4960*/  @!P1 SHF.R.U32.HI R14, RZ, R15, R14 ;  /* 0x0000000fff0e9219 */ /* 0x000fe8000001160e */
[----:B-----5:R-:W-:Y:S01]  /*4970*/  @!P1 SHF.R.U32.HI R9, RZ, R0, R11 ;  /* 0x00000000ff099219 */ /* 0x020fe2000001160b */
[----:B------:R-:W-:Y:S01]  /*4980*/  SYNCS.ARRIVE.TRANS64.RED.A1T0 RZ, [UR8], RZ ;  /* 0x000000ffffff79a7 */ /* 0x000fe20008100408 */
[----:B------:R-:W-:Y:S02]  /*4990*/  @!P1 SEL R14, R13, R14, !P2 ;  /* 0x0000000e0d0e9207 */ /* 0x000fe40005000000 */
[----:B------:R-:W-:Y:S01]  /*49a0*/  @!P1 SEL R9, R8, R9, !P0 ;  /* 0x0000000908099207 */ /* 0x000fe20004000000 */
[----:B------:R-:W1:Y:S04]  /*49b0*/  SYNCS.PHASECHK.TRANS64.TRYWAIT P5, [UR7+0xc8], R12 ;  /* 0x0000c80cff0075a7 */ /* 0x000e6800080a1107 */
[----:B------:R-:W-:Y:S02]  /*49c0*/  @!P1 IMAD.IADD R0, R9, 0x1, -R14 ;  /* 0x0000000109009824 */ /* 0x000fe400078e0a0e */
[----:B------:R-:W-:Y:S02]  /*49d0*/  @!P1 IMAD.IADD R9, R14, 0x1, -R9 ;  /* 0x000000010e099824 */ /* 0x000fe400078e0a09 */
[----:B------:R-:W-:Y:S02]  /*49e0*/  @!P1 IMAD R13, R0, R3, R13 ;  /* 0x00000003000d9224 */ /* 0x000fe400078e020d */
[----:B------:R-:W-:Y:S01]  /*49f0*/  @!P1 IMAD R8, R9, R10, R8 ;  /* 0x0000000a09089224 */ /* 0x000fe200078e0208 */
[----:B-1----:R-:W-:Y:S06]  /*4a00*/  @!P5 BRA `(.L_x_83) ;  /* 0x000000380028d947 */ /* 0x002fec0003800000 */
.L_x_175:
[----:B-1----:R-:W-:Y:S01]  /*4a10*/  @!P4 IADD3 R3, P0, PT, R36, 0x580, RZ ;  /* 0x000005802403c810 */ /* 0x002fe20007f1e0ff */
[----:B------:R-:W-:Y:S01]  /*4a20*/  VOTEU.ALL UP1, P4 ;  /* 0x0000000000ff7886 */ /* 0x000fe20002020000 */
[----:B------:R-:W-:Y:S01]  /*4a30*/  UMOV UR18, 0x0 ;  /* 0x0000000000127882 */ /* 0x000fe20000000000 */
[----:B------:R-:W-:Y:S01]  /*4a40*/  UMOV UR19, 0x10000000 ;  /* 0x1000000000137882 */ /* 0x000fe20000000000 */
[----:B------:R-:W-:Y:S01]  /*4a50*/  @!P4 R2UR UR9, R3 ;  /* 0x000000000309c2ca */ /* 0x000fe200000e0000 */
[----:B------:R-:W-:Y:S01]  /*4a60*/  @!P4 IMAD.X R0, RZ, RZ, R37, P0 ;  /* 0x000000ffff00c224 */ /* 0x000fe200000e0625 */
[----:B------:R-:W-:Y:S01]  /*4a70*/  @!UP1 UIADD3 UR10, UPT, UPT, UR26, 0x40, URZ ;  /* 0x000000401a0a9890 */ /* 0x000fe2000fffe0ff */
[----:B------:R-:W-:Y:S01]  /*4a80*/  ISETP.NE.AND P0, PT, R27, 0x2, PT ;  /* 0x000000021b00780c */ /* 0x000fe20003f05270 */
[----:B------:R-:W-:Y:S01]  /*4a90*/  UMOV UR11, UR27 ;  /* 0x0000001b000b7c82 */ /* 0x000fe20008000000 */
[----:B------:R-:W-:Y:S01]  /*4aa0*/  UMOV UR12, UR36 ;  /* 0x00000024000c7c82 */ /* 0x000fe20008000000 */
[----:B------:R-:W-:Y:S01]  /*4ab0*/  @!P4 R2UR UR8, R0 ;  /* 0x000000000008c2ca */ /* 0x000fe200000e0000 */
[----:B------:R-:W-:Y:S01]  /*4ac0*/  IMAD.IADD R20, R8, 0x1, R58 ;  /* 0x0000000108147824 */ /* 0x000fe200078e023a */
[----:B------:R-:W-:Y:S01]  /*4ad0*/  @P3 R2UR UR36, R24 ;  /* 0x00000000182432ca */ /* 0x000fe200000e0000 */
[----:B------:R-:W-:Y:S01]  /*4ae0*/  IMAD.IADD R21, R13, 0x1, R60 ;  /* 0x000000010d157824 */ /* 0x000fe200078e023c */
[----:B------:R-:W-:Y:S02]  /*4af0*/  SEL R0, RZ, 0x1, P0 ;  /* 0x00000001ff007807 */ /* 0x000fe40000000000 */
[----:B------:R-:W-:Y:S01]  /*4b00*/  LOP3.LUT R32, R32, 0x1, RZ, 0x3c, !PT ;  /* 0x0000000120207812 */ /* 0x000fe200078e3cff */
[----:B------:R-:W-:Y:S01]  /*4b10*/  IMAD.U32 R10, RZ, RZ, UR9 ;  /* 0x00000009ff0a7e24 */ /* 0x000fe2000f8e00ff */
[----:B------:R-:W-:Y:S01]  /*4b20*/  @!UP1 UIADD3 UR9, UPT, UPT, UR7, 0xb0, URZ ;  /* 0x000000b007099890 */ /* 0x000fe2000fffe0ff */
[----:B------:R-:W-:Y:S02]  /*4b30*/  LOP3.LUT R25, R25, R0, RZ, 0x3c, !PT ;  /* 0x0000000019197212 */ /* 0x000fe400078e3cff */
[----:B------:R-:W-:Y:S02]  /*4b40*/  SEL R27, R27, RZ, P0 ;  /* 0x000000ff1b1b7207 */ /* 0x000fe40000000000 */
[----:B------:R-:W-:Y:S01]  /*4b50*/  IMAD.U32 R11, RZ, RZ, UR8 ;  /* 0x00000008ff0b7e24 */ /* 0x000fe2000f8e00ff */
[----:B------:R-:W-:Y:S01]  /*4b60*/  @!P4 R2UR UR14, R10 ;  /* 0x000000000a0ec2ca */ /* 0x000fe200000e0000 */
[----:B------:R-:W-:Y:S01]  /*4b70*/  @!UP1 UIADD3 UR8, UPT, UPT, UR7, 0x2200, URZ ;  /* 0x0000220007089890 */ /* 0x000fe2000fffe0ff */
[----:B------:R-:W-:Y:S02]  /*4b80*/  VOTEU.ALL UP1, P4 ;  /* 0x0000000000ff7886 */ /* 0x000fe40002020000 */
[----:B------:R-:W-:Y:S11]  /*4b90*/  @!P4 R2UR UR15, R11 ;  /* 0x000000000b0fc2ca */ /* 0x000ff600000e0000 */
[----:B------:R-:W-:Y:S02]  /*4ba0*/  @!UPT UIADD3 URZ, UPT, UPT, URZ, URZ, URZ ;  /* 0x000000fffffff290 */ /* 0x000fe4000fffe0ff */
[----:B------:R2:W-:Y:S01]  /*4bb0*/  @!UP1 UTMALDG.3D [UR8], [UR14], desc[UR18] ;  /* 0x000012080e0095b4 */ /* 0x0005e20008011000 */
[----:B------:R2:W-:Y:S01]  /*4bc0*/  @!P4 SYNCS.ARRIVE.TRANS64.RED.A0TR RZ, [UR7+0xb0], R23 ;  /* 0x0000b017ffffc9a7 */ /* 0x0005e20008300407 */
[----:B------:R-:W-:Y:S01]  /*4bd0*/  UPLOP3.LUT UP1, UPT, UPT, UPT, UPT, 0x80, 0x8 ;  /* 0x000000000008789c */ /* 0x000fe20003f2f070 */
[----:B------:R-:W-:Y:S01]  /*4be0*/  SYNCS.ARRIVE.TRANS64.RED.A1T0 RZ, [UR13], RZ ;  /* 0x000000ffffff79a7 */ /* 0x000fe2000810040d */
[----:B------:R-:W-:Y:S09]  /*4bf0*/  @P3 BRA `(.L_x_84) ;  /* 0xfffffff000f03947 */ /* 0x000ff2000383ffff */
[----:B------:R-:W-:-:S04]  /*4c00*/  SHF.L.U32 R3, R32, 0x1f, RZ ;  /* 0x0000001f20037819 */ /* 0x000fc800000006ff */
[----:B------:R-:W1:Y:S02]  /*4c10*/  SYNCS.PHASECHK.TRANS64.TRYWAIT P0, [UR7+0xb8], R3 ;  /* 0x0000b803ff0075a7 */ /* 0x000e640008001107 */
[----:B-1----:R-:W-:Y:S05]  /*4c20*/  @!P0 BRA `(.L_x_85) ;  /* 0x0000003400b88947 */ /* 0x002fea0003800000 */
.L_x_177:
[----:B------:R-:W3:Y:S02]  /*4c30*/  SYNCS.PHASECHK.TRANS64.TRYWAIT P0, [UR7+0xc0], R3 ;  /* 0x0000c003ff0075a7 */ /* 0x000ee40008001107 */
[----:B---3--:R-:W-:Y:S05]  /*4c40*/  @!P0 BRA `(.L_x_86) ;  /* 0x0000003400c88947 */ /* 0x008fea0003800000 */
.L_x_179:
[----:B-1----:R-:W-:-:S07]  /*4c50*/  MOV R0, UR7 ;  /* 0x0000000700007c02 */ /* 0x002fce0008000f00 */
.L_x_87:
[----:B-1----:R-:W-:-:S04]  /*4c60*/  SHF.L.U32 R3, R32, 0x1f, RZ ;  /* 0x0000001f20037819 */ /* 0x002fc800000006ff */
[----:B------:R1:W3:Y:S03]  /*4c70*/  SYNCS.PHASECHK.TRANS64.TRYWAIT P0, [R0+URZ+0xc8], R3 ;  /* 0x0000c803000075a7 */ /* 0x0002e600080011ff */
[----:B---3--:R-:W-:Y:S05]  /*4c80*/  @!P0 NANOSLEEP.SYNCS 0x989680 ;  /* 0x009896800000895d */ /* 0x008fea0003900000 */
[----:B------:R-:W3:Y:S02]  /*4c90*/  @!P0 SYNCS.PHASECHK.TRANS64 P0, [R0+URZ+0xc8], R3 ;  /* 0x0000c803000085a7 */ /* 0x000ee400080010ff */
[----:B--23--:R-:W-:Y:S05]  /*4ca0*/  @P0 EXIT ;  /* 0x000000000000094d */ /* 0x00cfea0003800000 */
[----:B------:R-:W-:Y:S05]  /*4cb0*/  BRA `(.L_x_87) ;  /* 0xfffffffc00e87947 */ /* 0x000fea000383ffff */
.L_x_74:
[----:B------:R-:W-:-:S06]  /*4cc0*/  UISETP.GE.AND UP1, UPT, UR8, 0x4, UPT ;  /* 0x000000040800788c */ /* 0x000fcc000bf26270 */
[----:B------:R-:W-:-:S13]  /*4cd0*/  PLOP3.LUT P0, PT, PT, PT, UP1, 0x80, 0x8 ;  /* 0x000000000008781c */ /* 0x000fda0003f0f018 */
[----:B------:R-:W-:Y:S05]  /*4ce0*/  @!P0 EXIT ;  /* 0x000000000000894d */ /* 0x000fea0003800000 */
[----:B------:R-:W-:Y:S01]  /*4cf0*/  BAR.SYNC.DEFER_BLOCKING 0x6, 0xa0 ;  /* 0x0182800000007b1d */ /* 0x000fe20000010000 */
[C---:B------:R-:W-:Y:S01]  /*4d00*/  IMAD.SHL.U32 R7, R72.reuse, 0x20, RZ ;  /* 0x0000002048077824 */ /* 0x040fe200078e00ff */
[----:B------:R-:W-:Y:S01]  /*4d10*/  SHF.R.U32.HI R0, RZ, 0x1, R72 ;  /* 0x00000001ff007819 */ /* 0x000fe20000011648 */
[C---:B------:R-:W-:Y:S01]  /*4d20*/  IMAD.SHL.U32 R64, R72.reuse, 0x10, RZ ;  /* 0x0000001048407824 */ /* 0x040fe200078e00ff */
[C---:B------:R-:W-:Y:S01]  /*4d30*/  LOP3.LUT P0, RZ, R72.reuse, 0x4, RZ, 0xc0, !PT ;  /* 0x0000000448ff7812 */ /* 0x040fe2000780c0ff */
[----:B------:R-:W-:Y:S01]  /*4d40*/  IMAD.U32 R2, R72, 0x10000, RZ ;  /* 0x0001000048027824 */ /* 0x000fe200078e00ff */
[----:B------:R-:W-:Y:S02]  /*4d50*/  UMOV UR48, 0x400 ;  /* 0x0000040000307882 */ /* 0x000fe40000000000 */
[----:B------:R-:W1:Y:S01]  /*4d60*/  LDC R63, c[0x0][0x370] ;  /* 0x0000dc00ff3f7b82 */ /* 0x000e620000000800 */
[----:B------:R-:W-:Y:S01]  /*4d70*/  ULEA UR48, UR37, UR48, 0x18 ;  /* 0x0000003025307291 */ /* 0x000fe2000f8ec0ff */
[----:B------:R-:W-:Y:S01]  /*4d80*/  LOP3.LUT R5, R7, 0xc0, RZ, 0xc0, !PT ;  /* 0x000000c007057812 */ /* 0x000fe200078ec0ff */
[----:B------:R-:W-:Y:S01]  /*4d90*/  IMAD.MOV.U32 R71, RZ, RZ, 0x20 ;  /* 0x00000020ff477424 */ /* 0x000fe200078e00ff */
[----:B------:R-:W-:Y:S01]  /*4da0*/  LOP3.LUT R64, R64, 0x600, RZ, 0xc0, !PT ;  /* 0x0000060040407812 */ /* 0x000fe200078ec0ff */
[----:B------:R-:W-:Y:S01]  /*4db0*/  UIADD3 UR4, UPT, UPT, UR48, 0x200, URZ ;  /* 0x0000020030047890 */ /* 0x000fe2000fffe0ff */
[----:B------:R-:W-:Y:S01]  /*4dc0*/  LOP3.LUT R0, R5, 0x8, R0, 0xf8, !PT ;  /* 0x0000000805007812 */ /* 0x000fe200078ef800 */
[----:B------:R-:W-:Y:S01]  /*4dd0*/  IMAD.SHL.U32 R5, R72, 0x4, RZ ;  /* 0x0000000448057824 */ /* 0x000fe200078e00ff */
[----:B------:R-:W2:Y:S01]  /*4de0*/  LDC R28, c[0x0][0xb0c] ;  /* 0x0002c300ff1c7b82 */ /* 0x000ea20000000800 */
[----:B------:R-:W-:Y:S01]  /*4df0*/  LOP3.LUT R64, R64, 0x20, R7, 0xf8, !PT ;  /* 0x0000002040407812 */ /* 0x000fe200078ef807 */
[----:B------:R-:W-:Y:S01]  /*4e00*/  IMAD.MOV.U32 R70, RZ, RZ, 0x1 ;  /* 0x00000001ff467424 */ /* 0x000fe200078e00ff */
[----:B------:R-:W-:Y:S01]  /*4e10*/  LOP3.LUT R2, R2, 0x600000, RZ, 0xc0, !PT ;  /* 0x0060000002027812 */ /* 0x000fe200078ec0ff */
[----:B------:R-:W-:Y:S01]  /*4e20*/  IMAD.MOV.U32 R30, RZ, RZ, RZ ;  /* 0x000000ffff1e7224 */ /* 0x000fe200078e00ff */
[----:B------:R-:W-:-:S02]  /*4e30*/  LOP3.LUT R5, R0, 0x18, R5, 0x78, !PT ;  /* 0x0000001800057812 */ /* 0x000fc400078e7805 */
[----:B------:R-:W-:Y:S02]  /*4e40*/  CS2R R68, SRZ ;  /* 0x0000000000447805 */ /* 0x000fe4000001ff00 */
[----:B------:R-:W-:Y:S01]  /*4e50*/  LOP3.LUT R64, R64, 0x100, R7, 0xf8, !PT ;  /* 0x0000010040407812 */ /* 0x000fe200078ef807 */
[----:B------:R-:W4:Y:S01]  /*4e60*/  LDC R61, c[0x0][0xb20] ;  /* 0x0002c800ff3d7b82 */ /* 0x000f220000000800 */
[----:B------:R-:W3:Y:S01]  /*4e70*/  LDS R3, [UR48+0x190] ;  /* 0x00019030ff037984 */ /* 0x000ee20008000800 */
[----:B------:R-:W-:Y:S01]  /*4e80*/  LOP3.LUT R72, R72, 0x60, RZ, 0xc0, !PT ;  /* 0x0000006048487812 */ /* 0x000fe200078ec0ff */
[----:B------:R-:W-:Y:S01]  /*4e90*/  IMAD.MOV.U32 R75, RZ, RZ, RZ ;  /* 0x000000ffff4b7224 */ /* 0x000fe200078e00ff */
[----:B------:R-:W-:Y:S01]  /*4ea0*/  LOP3.LUT R64, R64, R5, RZ, 0xfc, !PT ;  /* 0x0000000540407212 */ /* 0x000fe200078efcff */
[----:B------:R-:W-:Y:S01]  /*4eb0*/  IMAD.U32 R66, RZ, RZ, UR4 ;  /* 0x00000004ff427e24 */ /* 0x000fe2000f8e00ff */
[----:B------:R-:W-:Y:S01]  /*4ec0*/  SEL R71, R71, 0xffffffe0, !P0 ;  /* 0xffffffe047477807 */ /* 0x000fe20004000000 */
[----:B------:R-:W1:Y:S01]  /*4ed0*/  LDCU.64 UR52, c[0x0][0x348] ;  /* 0x00006900ff3477ac */ /* 0x000e620008000a00 */
[----:B------:R-:W1:Y:S01]  /*4ee0*/  LDC R27, c[0x0][0xb30] ;  /* 0x0002cc00ff1b7b82 */ /* 0x000e620000000800 */
[----:B------:R-:W1:Y:S01]  /*4ef0*/  LDCU.64 UR38, c[0x0][0x888] ;  /* 0x00011100ff2677ac */ /* 0x000e620008000a00 */
[----:B------:R-:W1:Y:S06]  /*4f00*/  LDCU.64 UR44, c[0x0][0x890] ;  /* 0x00011200ff2c77ac */ /* 0x000e6c0008000a00 */
[----:B------:R-:W1:Y:S01]  /*4f10*/  LDC.64 R56, c[0x0][0xb10] ;  /* 0x0002c400ff387b82 */ /* 0x000e620000000a00 */
[----:B------:R-:W-:Y:S01]  /*4f20*/  UMOV UR50, URZ ;  /* 0x000000ff00327c82 */ /* 0x000fe20008000000 */
[----:B------:R-:W-:-:S06]  /*4f30*/  UMOV UR49, URZ ;  /* 0x000000ff00317c82 */ /* 0x000fcc0008000000 */
[----:B------:R-:W1:Y:S08]  /*4f40*/  LDC.64 R24, c[0x0][0xb18] ;  /* 0x0002c600ff187b82 */ /* 0x000e700000000a00 */
[----:B------:R-:W1:Y:S08]  /*4f50*/  LDC.64 R22, c[0x0][0xb28] ;  /* 0x0002ca00ff167b82 */ /* 0x000e700000000a00 */
[----:B------:R-:W1:Y:S01]  /*4f60*/  LDC.64 R54, c[0x0][0x8b0] ;  /* 0x00022c00ff367b82 */ /* 0x000e620000000a00 */
[----:B---3--:R-:W-:-:S07]  /*4f70*/  IMAD.IADD R2, R3, 0x1, R2 ;  /* 0x0000000103027824 */ /* 0x008fce00078e0202 */
[----:B------:R-:W3:Y:S08]  /*4f80*/  LDC.64 R52, c[0x0][0x8a8] ;  /* 0x00022a00ff347b82 */ /* 0x000ef00000000a00 */
[----:B--2-4-:R-:W1:Y:S02]  /*4f90*/  LDC R62, c[0x0][0x374] ;  /* 0x0000dd00ff3e7b82 */ /* 0x014e640000000800 */
.L_x_124:
[C---:B------:R-:W-:Y:S02]  /*4fa0*/  LEA R0, R75.reuse, UR48, 0x3 ;  /* 0x000000304b007c11 */ /* 0x040fe4000f8e18ff */
[----:B------:R-:W-:Y:S02]  /*4fb0*/  SHF.L.U32 R3, R68, 0x1f, RZ ;  /* 0x0000001f44037819 */ /* 0x000fe400000006ff */
[----:B------:R-:W-:Y:S02]  /*4fc0*/  LEA R16, R75, UR48, 0x4 ;  /* 0x000000304b107c11 */ /* 0x000fe4000f8e20ff */
[----:B------:R-:W2:Y:S02]  /*4fd0*/  SYNCS.PHASECHK.TRANS64.TRYWAIT P0, [R0+URZ+0xe0], R3 ;  /* 0x0000e003000075a7 */ /* 0x000ea400080011ff */
[----:B-12---:R-:W-:Y:S05]  /*4fe0*/  @!P0 BRA `(.L_x_88) ;  /* 0x0000003000f88947 */ /* 0x006fea0003800000 */
.L_x_180:
[----:B------:R-:W4:Y:S01]  /*4ff0*/  LDC.64 R14, c[0x0][0xb10] ;  /* 0x0002c400ff0e7b82 */ /* 0x000f220000000a00 */
[----:B------:R-:W3:Y:S01]  /*5000*/  LDS.128 R16, [R16+0x170] ;  /* 0x0001700010107984 */ /* 0x000ee20000000c00 */
[----:B-1----:R-:W-:Y:S01]  /*5010*/  ISETP.NE.AND P1, PT, R27, 0x1, PT ;  /* 0x000000011b00780c */ /* 0x002fe20003f25270 */
[----:B--2---:R-:W-:Y:S01]  /*5020*/  VIADD R0, R0, 0xf0 ;  /* 0x000000f000007836 */ /* 0x004fe20000000000 */
[----:B------:R-:W-:Y:S04]  /*5030*/  ISETP.GE.AND P0, PT, R26, 0x1, PT ;  /* 0x000000011a00780c */ /* 0x000fe80003f06270 */
[----:B------:R-:W1:Y:S01]  /*5040*/  LDC.64 R12, c[0x0][0xb18] ;  /* 0x0002c600ff0c7b82 */ /* 0x000e620000000a00 */
[----:B------:R-:W-:Y:S01]  /*5050*/  PRMT R0, RZ, 0x654, R0 ;  /* 0x00000654ff007816 */ /* 0x000fe20000000000 */
[----:B------:R-:W-:Y:S01]  /*5060*/  @!PT LDS RZ, [RZ] ;  /* 0x00000000fffff984 */ /* 0x000fe20000000800 */
[----:B------:R-:W-:Y:S01]  /*5070*/  @!PT LDS RZ, [RZ] ;  /* 0x00000000fffff984 */ /* 0x000fe20000000800 */
[----:B------:R-:W-:Y:S01]  /*5080*/  @!PT LDS RZ, [RZ] ;  /* 0x00000000fffff984 */ /* 0x000fe20000000800 */
[----:B------:R-:W-:Y:S01]  /*5090*/  @!PT LDS RZ, [RZ] ;  /* 0x00000000fffff984 */ /* 0x000fe20000000800 */
[----:B------:R2:W-:Y:S06]  /*50a0*/  MEMBAR.ALL.CTA ;  /* 0x0000000000007992 */ /* 0x0005ec0000008000 */
[----:B--2---:R-:W2:Y:S01]  /*50b0*/  FENCE.VIEW.ASYNC.S ;  /* 0x00000000000073c6 */ /* 0x004ea20000000000 */
[----:B------:R-:W1:Y:S08]  /*50c0*/  @!P1 LDC R11, c[0x0][0xb20] ;  /* 0x0002c800ff0b9b82 */ /* 0x000e700000000800 */
[----:B------:R-:W1:Y:S01]  /*50d0*/  @!P1 LDC R10, c[0x0][0xb0c] ;  /* 0x0002c300ff0a9b82 */ /* 0x000e620000000800 */
[----:B--2---:R2:W-:Y:S01]  /*50e0*/  SYNCS.ARRIVE.TRANS64.RED.A1T0 RZ, [R0+URZ], RZ ;  /* 0x000000ff00ff79a7 */ /* 0x0045e200081004ff */
[----:B---3--:R-:W-:Y:S04]  /*50f0*/  LOP3.LUT P4, RZ, R18, 0x1, RZ, 0xc0, !PT ;  /* 0x0000000112ff7812 */ /* 0x008fe8000788c0ff */
[----:B------:R-:W-:Y:S09]  /*5100*/  P2R R73, PR, RZ, 0x10 ;  /* 0x00000010ff497803 */ /* 0x000ff20000000000 */
[----:B------:R-:W-:Y:S02]  /*5110*/  @P4 MOV R31, R16 ;  /* 0x00000010001f4202 */ /* 0x000fe40000000f00 */
[----:B------:R-:W-:Y:S01]  /*5120*/  @P4 LOP3.LUT R29, R17, 0xffff, RZ, 0xc0, !PT ;  /* 0x0000ffff111d4812 */ /* 0x000fe200078ec0ff */
[----:B--2-4-:R-:W-:Y:S06]  /*5130*/  @!P0 BRA `(.L_x_89) ;  /* 0x0000000000a48947 */ /* 0x014fec0003800000 */
[----:B------:R-:W-:Y:S01]  /*5140*/  IMAD.HI.U32 R36, R62, R25, RZ ;  /* 0x000000193e247227 */ /* 0x000fe200078e00ff */
[----:B------:R-:W-:Y:S02]  /*5150*/  ISETP.NE.AND P0, PT, R24, 0x1, PT ;  /* 0x000000011800780c */ /* 0x000fe40003f05270 */
[----:B------:R-:W-:Y:S01]  /*5160*/  ISETP.NE.AND P2, PT, R26, 0x1, PT ;  /* 0x000000011a00780c */ /* 0x000fe20003f45270 */
[-C--:B------:R-:W-:Y:S01]  /*5170*/  IMAD.HI.U32 R34, R63, R56.reuse, RZ ;  /* 0x000000383f227227 */ /* 0x080fe200078e00ff */
[----:B------:R-:W-:Y:S02]  /*5180*/  SHF.R.U32.HI R33, RZ, R61, R36 ;  /* 0x0000003dff217219 */ /* 0x000fe40000011624 */
[----:B------:R-:W-:Y:S01]  /*5190*/  ISETP.NE.AND P3, PT, R28, 0x1, PT ;  /* 0x000000011c00780c */ /* 0x000fe20003f65270 */
[----:B------:R-:W-:Y:S01]  /*51a0*/  IMAD.HI.U32 R40, R29, R25, RZ ;  /* 0x000000191d287227 */ /* 0x000fe200078e00ff */
[----:B------:R-:W-:Y:S02]  /*51b0*/  SHF.R.U32.HI R34, RZ, R57, R34 ;  /* 0x00000039ff227219 */ /* 0x000fe40000011622 */
[----:B------:R-:W-:Y:S01]  /*51c0*/  SEL R3, R62, R33, !P0 ;  /* 0x000000213e037207 */ /* 0x000fe20004000000 */
[----:B------:R-:W-:Y:S01]  /*51d0*/  IMAD.HI.U32 R38, R31, R56, RZ ;  /* 0x000000381f267227 */ /* 0x000fe200078e00ff */
[----:B------:R-:W-:Y:S03]  /*51e0*/  SEL R7, R63, R34, !P3 ;  /* 0x000000223f077207 */ /* 0x000fe60005800000 */
[-C--:B------:R-:W-:Y:S01]  /*51f0*/  IMAD.HI.U32 R34, R3, R22.reuse, RZ ;  /* 0x0000001603227227 */ /* 0x080fe200078e00ff */
[----:B------:R-:W-:Y:S03]  /*5200*/  SHF.R.U32.HI R38, RZ, R57, R38 ;  /* 0x00000039ff267219 */ /* 0x000fe60000011626 */
[----:B------:R-:W-:Y:S01]  /*5210*/  IMAD.HI.U32 R36, R7, R22, RZ ;  /* 0x0000001607247227 */ /* 0x000fe200078e00ff */
[----:B------:R-:W-:Y:S02]  /*5220*/  @P2 SHF.R.U32.HI R3, RZ, R23, R34 ;  /* 0x00000017ff032219 */ /* 0x000fe40000011622 */
[----:B------:R-:W-:Y:S02]  /*5230*/  SHF.R.U32.HI R34, RZ, R61, R40 ;  /* 0x0000003dff227219 */ /* 0x000fe40000011628 */
[----:B------:R-:W-:Y:S01]  /*5240*/  @P2 SHF.R.U32.HI R7, RZ, R23, R36 ;  /* 0x00000017ff072219 */ /* 0x000fe20000011624 */
[C---:B------:R-:W-:Y:S01]  /*5250*/  IMAD R4, R26.reuse, R3, RZ ;  /* 0x000000031a047224 */ /* 0x040fe200078e02ff */
[----:B------:R-:W-:Y:S02]  /*5260*/  SEL R5, R29, R34, !P0 ;  /* 0x000000221d057207 */ /* 0x000fe40004000000 */
[----:B------:R-:W-:Y:S01]  /*5270*/  SEL R3, R31, R38, !P3 ;  /* 0x000000261f037207 */ /* 0x000fe20005800000 */
[----:B------:R-:W-:Y:S01]  /*5280*/  IMAD R6, R26, R7, RZ ;  /* 0x000000071a067224 */ /* 0x000fe200078e02ff */
[C---:B------:R-:W-:Y:S01]  /*5290*/  ISETP.GE.AND P0, PT, R5.reuse, R4, PT ;  /* 0x000000040500720c */ /* 0x040fe20003f06270 */
[----:B------:R-:W-:Y:S03]  /*52a0*/  IMAD.HI.U32 R8, R5, R22, RZ ;  /* 0x0000001605087227 */ /* 0x000fe600078e00ff */
[----:B------:R-:W-:Y:S01]  /*52b0*/  ISETP.GE.OR P0, PT, R3, R6, P0 ;  /* 0x000000060300720c */ /* 0x000fe20000706670 */
[----:B------:R-:W-:Y:S01]  /*52c0*/  IMAD.MOV R6, RZ, RZ, -R3 ;  /* 0x000000ffff067224 */ /* 0x000fe200078e0a03 */
[-C--:B------:R-:W-:Y:S03]  /*52d0*/  SHF.R.U32.HI R8, RZ, R23.reuse, R8 ;  /* 0x00000017ff087219 */ /* 0x080fe60000011608 */
[----:B------:R-:W-:Y:S01]  /*52e0*/  IMAD R31, R28, R6, R31 ;  /* 0x000000061c1f7224 */ /* 0x000fe200078e021f */
[----:B------:R-:W-:Y:S05]  /*52f0*/  SEL R9, R5, R8, !P2 ;  /* 0x0000000805097207 */ /* 0x000fea0005000000 */
[----:B------:R-:W-:Y:S02]  /*5300*/  IMAD.MOV R8, RZ, RZ, -R9 ;  /* 0x000000ffff087224 */ /* 0x000fe400078e0a09 */
[C---:B------:R-:W-:Y:S04]  /*5310*/  @!P0 IMAD.HI.U32 R4, R3.reuse, R22, RZ ;  /* 0x0000001603048227 */ /* 0x040fe800078e00ff */
[----:B------:R-:W-:Y:S01]  /*5320*/  IMAD R8, R26, R8, R5 ;  /* 0x000000081a087224 */ /* 0x000fe200078e0205 */
[----:B------:R-:W-:Y:S04]  /*5330*/  @!P0 SHF.R.U32.HI R4, RZ, R23, R4 ;  /* 0x00000017ff048219 */ /* 0x000fe80000011604 */
[----:B------:R-:W-:Y:S02]  /*5340*/  @!P0 SEL R0, R3, R4, !P2 ;  /* 0x0000000403008207 */ /* 0x000fe40005000000 */
[----:B------:R-:W-:Y:S02]  /*5350*/  IADD3 R4, PT, PT, -R5, RZ, RZ ;  /* 0x000000ff05047210 */ /* 0x000fe40007ffe1ff */
[----:B------:R-:W-:Y:S01]  /*5360*/  @!P0 IADD3 R9, PT, PT, R9, -R0, RZ ;  /* 0x8000000009098210 */ /* 0x000fe20007ffe0ff */
[----:B------:R-:W-:Y:S02]  /*5370*/  @!P0 IMAD R0, R7, R8, R0 ;  /* 0x0000000807008224 */ /* 0x000fe400078e0200 */
[----:B------:R-:W-:Y:S02]  /*5380*/  IMAD R29, R24, R4, R29 ;  /* 0x00000004181d7224 */ /* 0x000fe400078e021d */
[----:B------:R-:W-:Y:S02]  /*5390*/  @!P0 IMAD R5, R9, R26, R3 ;  /* 0x0000001a09058224 */ /* 0x000fe400078e0203 */
[----:B------:R-:W-:Y:S04]  /*53a0*/  @!P0 IMAD.MOV.U32 R3, RZ, RZ, R0 ;  /* 0x000000ffff038224 */ /* 0x000fe800078e0000 */
[----:B------:R-:W-:Y:S02]  /*53b0*/  IMAD R31, R3, R28, R31 ;  /* 0x0000001c031f7224 */ /* 0x000fe400078e021f */
[----:B------:R-:W-:Y:S07]  /*53c0*/  IMAD R29, R5, R24, R29 ;  /* 0x00000018051d7224 */ /* 0x000fee00078e021d */
.L_x_89:
[----:B-1----:R-:W-:Y:S01]  /*53d0*/  @!P1 ISETP.NE.AND P0, PT, R12, 0x1, PT ;  /* 0x000000010c00980c */ /* 0x002fe20003f05270 */
[----:B------:R-:W-:Y:S01]  /*53e0*/  @!P1 IMAD.HI.U32 R4, R29, R13, RZ ;  /* 0x0000000d1d049227 */ /* 0x000fe200078e00ff */
[----:B------:R-:W-:Y:S01]  /*53f0*/  R2UR UR42, R21 ;  /* 0x00000000152a72ca */ /* 0x000fe200000e0000 */
[----:B------:R-:W-:Y:S01]  /*5400*/  BSSY.RECONVERGENT B6, `(.L_x_90) ;  /* 0x0000031000067945 */ /* 0x000fe20003800200 */
[----:B------:R-:W-:Y:S01]  /*5410*/  R2UR UR41, R20 ;  /* 0x00000000142972ca */ /* 0x000fe200000e0000 */
[----:B------:R-:W-:Y:S01]  /*5420*/  @!P1 IMAD.HI.U32 R0, R31, R14, RZ ;  /* 0x0000000e1f009227 */ /* 0x000fe200078e00ff */
[----:B------:R-:W-:Y:S02]  /*5430*/  @!P1 SHF.R.U32.HI R4, RZ, R11, R4 ;  /* 0x0000000bff049219 */ /* 0x000fe40000011604 */
[----:B------:R-:W-:Y:S01]  /*5440*/  @!P1 ISETP.NE.AND P2, PT, R10, 0x1, PT ;  /* 0x000000010a00980c */ /* 0x000fe20003f45270 */
[----:B------:R-:W-:Y:S01]  /*5450*/  VIADD R75, R75, 0x1 ;  /* 0x000000014b4b7836 */ /* 0x000fe20000000000 */
[----:B------:R-:W-:Y:S02]  /*5460*/  @!P1 SEL R3, R29, R4, !P0 ;  /* 0x000000041d039207 */ /* 0x000fe40004000000 */
[----:B------:R-:W-:Y:S02]  /*5470*/  @!P1 SHF.R.U32.HI R0, RZ, R15, R0 ;  /* 0x0000000fff009219 */ /* 0x000fe40000011600 */
[----:B------:R-:W-:Y:S01]  /*5480*/  LOP3.LUT P0, RZ, R66, 0x1b0, RZ, 0xc0, !PT ;  /* 0x000001b042ff7812 */ /* 0x000fe2000780c0ff */
[----:B------:R-:W-:Y:S01]  /*5490*/  USHF.L.U32 UR42, UR42, 0x6, URZ ;  /* 0x000000062a2a7899 */ /* 0x000fe200080006ff */
[----:B------:R-:W-:Y:S01]  /*54a0*/  @!P1 SEL R4, R31, R0, !P2 ;  /* 0x000000001f049207 */ /* 0x000fe20005000000 */
[----:B------:R-:W-:Y:S01]  /*54b0*/  UIMAD UR41, UR41, 0x60, URZ ;  /* 0x00000060292978a4 */ /* 0x000fe2000f8e02ff */
[----:B------:R-:W-:Y:S03]  /*54c0*/  @P4 SHF.R.U32.HI R67, RZ, 0x10, R17 ;  /* 0x00000010ff434819 */ /* 0x000fe60000011611 */
[----:B------:R-:W-:Y:S02]  /*54d0*/  @!P1 IMAD.IADD R0, R3, 0x1, -R4 ;  /* 0x0000000103009824 */ /* 0x000fe400078e0a04 */
[----:B------:R-:W-:Y:S02]  /*54e0*/  @!P1 IMAD.IADD R3, R4, 0x1, -R3 ;  /* 0x0000000104039824 */ /* 0x000fe400078e0a03 */
[----:B------:R-:W-:Y:S02]  /*54f0*/  @!P1 IMAD R31, R0, R10, R31 ;  /* 0x0000000a001f9224 */ /* 0x000fe400078e021f */
[----:B------:R-:W-:Y:S01]  /*5500*/  @!P1 IMAD R29, R3, R12, R29 ;  /* 0x0000000c031d9224 */ /* 0x000fe200078e021d */
[----:B------:R-:W-:Y:S06]  /*5510*/  @!P0 BRA `(.L_x_91) ;  /* 0x00000000007c8947 */ /* 0x000fec0003800000 */
[----:B------:R-:W1:Y:S01]  /*5520*/  LDCU.64 UR8, c[0x4][0x80] ;  /* 0x01001000ff0877ac */ /* 0x000e620008000a00 */
[----:B------:R-:W-:Y:S01]  /*5530*/  MOV R16, 0x0 ;  /* 0x0000000000107802 */ /* 0x000fe20000000f00 */
[----:B------:R-:W-:Y:S02]  /*5540*/  HFMA2 R12, -RZ, RZ, 0, 5.9604644775390625e-08 ;  /* 0x00000001ff0c7431 */ /* 0x000fe400000001ff */
[----:B------:R-:W-:Y:S01]  /*5550*/  IMAD.MOV.U32 R8, RZ, RZ, 0x70 ;  /* 0x00000070ff087424 */ /* 0x000fe200078e00ff */
[----:B------:R2:W3:Y:S01]  /*5560*/  LDC.64 R14, c[0x4][R16] ;  /* 0x01000000100e7b82 */ /* 0x0004e20000000a00 */
[----:B------:R-:W4:Y:S01]  /*5570*/  LDCU.64 UR6, c[0x4][0x88] ;  /* 0x01001100ff0677ac */ /* 0x000f220008000a00 */
[----:B------:R-:W-:Y:S01]  /*5580*/  IMAD.MOV.U32 R13, RZ, RZ, RZ ;  /* 0x000000ffff0d7224 */ /* 0x000fe200078e00ff */
[----:B------:R-:W2:Y:S01]  /*5590*/  LDCU.64 UR4, c[0x4][0x8] ;  /* 0x01000100ff0477ac */ /* 0x000ea20008000a00 */
[----:B-1----:R-:W-:Y:S01]  /*55a0*/  MOV R5, UR9 ;  /* 0x0000000900057c02 */ /* 0x002fe20008000f00 */
[----:B------:R-:W-:Y:S01]  /*55b0*/  IMAD.U32 R4, RZ, RZ, UR8 ;  /* 0x00000008ff047e24 */ /* 0x000fe2000f8e00ff */
[----:B----4-:R-:W-:Y:S01]  /*55c0*/  MOV R7, UR7 ;  /* 0x0000000700077c02 */ /* 0x010fe20008000f00 */
[----:B------:R-:W-:Y:S01]  /*55d0*/  IMAD.U32 R6, RZ, RZ, UR6 ;  /* 0x00000006ff067e24 */ /* 0x000fe2000f8e00ff */
[----:B--2---:R-:W-:Y:S01]  /*55e0*/  MOV R11, UR5 ;  /* 0x00000005000b7c02 */ /* 0x004fe20008000f00 */
[----:B------:R-:W-:Y:S02]  /*55f0*/  IMAD.U32 R10, RZ, RZ, UR4 ;  /* 0x00000004ff0a7e24 */ /* 0x000fe4000f8e00ff */
[----:B------:R-:W-:Y:S07]  /*5600*/  LEPC R20, `(.L_x_92) ;  /* 0x000000001014794e */ /* 0x000fee0000000000 */
[----:B---3-5:R-:W-:Y:S05]  /*5610*/  CALL.ABS.NOINC R14 ;  /* 0x000000000e007343 */ /* 0x028fea0003c00000 */
.L_x_92:
[----:B------:R-:W1:Y:S01]  /*5620*/  LDCU.64 UR8, c[0x4][0x80] ;  /* 0x01001000ff0877ac */ /* 0x000e620008000a00 */
[----:B------:R-:W2:Y:S01]  /*5630*/  LDC.64 R16, c[0x4][R16] ;  /* 0x0100000010107b82 */ /* 0x000ea20000000a00 */
[----:B------:R-:W-:Y:S02]  /*5640*/  HFMA2 R12, -RZ, RZ, 0, 5.9604644775390625e-08 ;  /* 0x00000001ff0c7431 */ /* 0x000fe400000001ff */
[----:B------:R-:W-:Y:S02]  /*5650*/  IMAD.MOV.U32 R8, RZ, RZ, 0x70 ;  /* 0x00000070ff087424 */ /* 0x000fe400078e00ff */
[----:B------:R-:W-:Y:S01]  /*5660*/  IMAD.MOV.U32 R13, RZ, RZ, RZ ;  /* 0x000000ffff0d7224 */ /* 0x000fe200078e00ff */
[----:B------:R-:W3:Y:S01]  /*5670*/  LDCU.64 UR6, c[0x4][0x88] ;  /* 0x01001100ff0677ac */ /* 0x000ee20008000a00 */
[----:B------:R-:W4:Y:S01]  /*5680*/  LDCU.64 UR4, c[0x4][0x8] ;  /* 0x01000100ff0477ac */ /* 0x000f220008000a00 */
[----:B-1----:R-:W-:Y:S02]  /*5690*/  MOV R4, UR8 ;  /* 0x0000000800047c02 */ /* 0x002fe40008000f00 */
[----:B------:R-:W-:Y:S02]  /*56a0*/  MOV R5, UR9 ;  /* 0x0000000900057c02 */ /* 0x000fe40008000f00 */
[----:B---3--:R-:W-:Y:S01]  /*56b0*/  MOV R7, UR7 ;  /* 0x0000000700077c02 */ /* 0x008fe20008000f00 */
[----:B------:R-:W-:Y:S01]  /*56c0*/  IMAD.U32 R6, RZ, RZ, UR6 ;  /* 0x00000006ff067e24 */ /* 0x000fe2000f8e00ff */
[----:B----4-:R-:W-:Y:S01]  /*56d0*/  MOV R11, UR5 ;  /* 0x00000005000b7c02 */ /* 0x010fe20008000f00 */
[----:B------:R-:W-:Y:S02]  /*56e0*/  IMAD.U32 R10, RZ, RZ, UR4 ;  /* 0x00000004ff0a7e24 */ /* 0x000fe4000f8e00ff */
[----:B------:R-:W-:Y:S07]  /*56f0*/  LEPC R20, `(.L_x_91) ;  /* 0x000000001014794e */ /* 0x000fee0000000000 */
[----:B--2---:R-:W-:Y:S05]  /*5700*/  CALL.ABS.NOINC R16 ;  /* 0x0000000010007343 */ /* 0x004fea0003c00000 */
.L_x_91:
[----:B------:R-:W-:Y:S05]  /*5710*/  BSYNC.RECONVERGENT B6 ;  /* 0x0000000000067941 */ /* 0x000fea0003800200 */
.L_x_90:
[----:B------:R-:W-:Y:S01]  /*5720*/  ISETP.NE.U32.AND P4, PT, R54, RZ, PT ;  /* 0x000000ff3600720c */ /* 0x000fe20003f85070 */
[----:B------:R-:W-:Y:S01]  /*5730*/  UISETP.NE.AND UP2, UPT, UR51, URZ, UPT ;  /* 0x000000ff3300728c */ /* 0x000fe2000bf45270 */
[----:B------:R-:W-:Y:S01]  /*5740*/  ISETP.NE.U32.AND P2, PT, RZ, UR38, PT ;  /* 0x00000026ff007c0c */ /* 0x000fe2000bf45070 */
[----:B------:R-:W-:Y:S01]  /*5750*/  UISETP.NE.U32.AND UP1, UPT, UR44, URZ, UPT ;  /* 0x000000ff2c00728c */ /* 0x000fe2000bf25070 */
[----:B------:R-:W-:Y:S01]  /*5760*/  ISETP.NE.AND.EX P4, PT, R55, RZ, PT, P4 ;  /* 0x000000ff3700720c */ /* 0x000fe20003f85340 */
[----:B------:R-:W-:Y:S01]  /*5770*/  UPLOP3.LUT UP0, UPT, UPT, UPT, UPT, 0x40, 0x4 ;  /* 0x000000000004789c */ /* 0x000fe20003f0e870 */
[----:B------:R-:W-:Y:S01]  /*5780*/  ISETP.NE.AND.EX P2, PT, RZ, UR39, PT, P2 ;  /* 0x00000027ff007c0c */ /* 0x000fe2000bf45320 */
[----:B------:R-:W-:Y:S01]  /*5790*/  UISETP.NE.AND.EX UP1, UPT, UR45, URZ, UPT, UP1 ;  /* 0x000000ff2d00728c */ /* 0x000fe2000bf25310 */
[----:B------:R-:W-:Y:S04]  /*57a0*/  PLOP3.LUT P1, PT, PT, PT, UP2, 0x80, 0x8 ;  /* 0x000000000008781c */ /* 0x000fe80003f2f028 */
[----:B------:R-:W-:Y:S06]  /*57b0*/  @UP2 UPLOP3.LUT UP0, UPT, UPT, UPT, UP1, 0x80, 0x8 ;  /* 0x000000000008289c */ /* 0x000fec0003f0f010 */
[----:B------:R-:W-:Y:S01]  /*57c0*/  PLOP3.LUT P0, PT, PT, PT, UP0, 0x80, 0x8 ;  /* 0x000000000008781c */ /* 0x000fe20003f0f008 */
[----:B------:R-:W-:Y:S01]  /*57d0*/  @!UPT UIADD3 URZ, UPT, UPT, URZ, URZ, URZ ;  /* 0x000000fffffff290 */ /* 0x000fe2000fffe0ff */
[----:B------:R-:W-:Y:S11]  /*57e0*/  BRA.U !UP1, `(.L_x_93) ;  /* 0x0000000109387547 */ /* 0x000ff6000b800000 */
[----:B------:R-:W-:Y:S01]  /*57f0*/  UISETP.NE.U32.AND UP0, UPT, UR38, URZ, UPT ;  /* 0x000000ff2600728c */ /* 0x000fe2000bf05070 */
[----:B------:R-:W-:Y:S02]  /*5800*/  HFMA2 R0, -RZ, RZ, 0, 5.9604644775390625e-08 ;  /* 0x00000001ff007431 */ /* 0x000fe400000001ff */
[----:B------:R-:W-:Y:S01]  /*5810*/  IMAD.MOV.U32 R59, RZ, RZ, 0x1 ;  /* 0x00000001ff3b7424 */ /* 0x000fe200078e00ff */
[----:B------:R-:W-:Y:S06]  /*5820*/  UISETP.NE.AND.EX UP0, UPT, UR39, URZ, UPT, UP0 ;  /* 0x000000ff2700728c */ /* 0x000fec000bf05300 */
[----:B------:R-:W-:Y:S05]  /*5830*/  PLOP3.LUT P3, PT, PT, PT, UP0, 0x80, 0x8 ;  /* 0x000000000008781c */ /* 0x000fea0003f6f008 */
[----:B------:R-:W1:Y:S01]  /*5840*/  @UP0 LDCU.64 UR6, c[0x0][0x888] ;  /* 0x00011100ff0607ac */ /* 0x000e620008000a00 */
[----:B------:R-:W-:Y:S07]  /*5850*/  @UP0 UIMAD UR4, UR36, UR44, URZ ;  /* 0x0000002c240402a4 */ /* 0x000fee000f8e02ff */
[----:B------:R-:W-:Y:S01]  /*5860*/  @!P3 PRMT R59, R0, 0x7610, R59 ;  /* 0x00007610003bb816 */ /* 0x000fe2000000003b */
[----:B-1----:R-:W-:Y:S03]  /*5870*/  @UP0 UIMAD.WIDE UR6, UR4, 0x4, UR6 ;  /* 0x00000004040608a5 */ /* 0x002fe6000f8e0206 */
[----:B------:R-:W1:Y:S03]  /*5880*/  @!UP0 LDCU UR4, c[0x0][0x880] ;  /* 0x00011000ff0487ac */ /* 0x000e660008000800 */
[----:B------:R-:W-:Y:S01]  /*5890*/  IMAD.U32 R4, RZ, RZ, UR6 ;  /* 0x00000006ff047e24 */ /* 0x000fe2000f8e00ff */
[----:B------:R-:W-:Y:S05]  /*58a0*/  MOV R5, UR7 ;  /* 0x0000000700057c02 */ /* 0x000fea0008000f00 */
[----:B-----5:R2:W5:Y:S02]  /*58b0*/  @P3 LDG.E R35, desc[UR46][R4.64] ;  /* 0x0000002e04233981 */ /* 0x020564000c1e1900 */
[----:B-12---:R-:W-:Y:S02]  /*58c0*/  @!P3 IMAD.U32 R35, RZ, RZ, UR4 ;  /* 0x00000004ff23be24 */ /* 0x006fe4000f8e00ff */
.L_x_93:
[----:B------:R-:W-:Y:S05]  /*58d0*/  @!P4 BRA `(.L_x_94) ;  /* 0x000000000020c947 */ /* 0x000fea0003800000 */
[----:B------:R-:W-:Y:S04]  /*58e0*/  ISETP.NE.U32.AND P3, PT, R52, RZ, PT ;  /* 0x000000ff3400720c */ /* 0x000fe80003f65070 */
[----:B------:R-:W-:Y:S11]  /*58f0*/  ISETP.NE.AND.EX P3, PT, R53, RZ, PT, P3 ;  /* 0x000000ff3500720c */ /* 0x000ff60003f65330 */
[----:B------:R-:W-:Y:S02]  /*5900*/  @!UPT UIADD3 URZ, UPT, UPT, URZ, URZ, URZ ;  /* 0x000000fffffff290 */ /* 0x000fe4000fffe0ff */
[----:B------:R-:W1:Y:S01]  /*5910*/  @P3 LDC.64 R4, c[0x0][0x8a8] ;  /* 0x00022a00ff043b82 */ /* 0x000e620000000a00 */
[----:B------:R-:W-:Y:S04]  /*5920*/  @P3 IMAD R0, R54, UR36, RZ ;  /* 0x0000002436003c24 */ /* 0x000fe8000f8e02ff */
[----:B-1----:R-:W-:Y:S05]  /*5930*/  @P3 IMAD.WIDE R4, R0, 0x4, R4 ;  /* 0x0000000400043825 */ /* 0x002fea00078e0204 */
[----:B-----5:R1:W5:Y:S02]  /*5940*/  @P3 LDG.E R32, desc[UR46][R4.64] ;  /* 0x0000002e04203981 */ /* 0x020364000c1e1900 */
[----:B-1----:R-:W2:Y:S02]  /*5950*/  @!P3 LDC R32, c[0x0][0x8a0] ;  /* 0x00022800ff20bb82 */ /* 0x002ea40000000800 */
.L_x_94:
[----:B-----5:R-:W-:Y:S01]  /*5960*/  FSETP.NEU.AND P3, PT, R35, RZ, PT ;  /* 0x000000ff2300720b */ /* 0x020fe20003f6d000 */
[----:B------:R-:W-:Y:S01]  /*5970*/  IMAD.SHL.U32 R39, R64, 0x2, RZ ;  /* 0x0000000240277824 */ /* 0x000fe200078e00ff */
[----:B------:R-:W-:Y:S01]  /*5980*/  SEL R6, RZ, 0xffffffff, P2 ;  /* 0xffffffffff067807 */ /* 0x000fe20001000000 */
[----:B------:R-:W-:Y:S01]  /*5990*/  BSSY B1, `(.L_x_95) ;  /* 0x0000035000017945 */ /* 0x000fe20003800000 */
[----:B------:R-:W-:Y:S01]  /*59a0*/  @P1 LOP3.LUT P2, RZ, R59, 0xff, RZ, 0xc0, !PT ;  /* 0x000000ff3bff1812 */ /* 0x000fe2000784c0ff */
[----:B------:R-:W-:Y:S01]  /*59b0*/  VIADD R78, R39, UR48 ;  /* 0x00000030274e7c36 */ /* 0x000fe20008000000 */
[----:B------:R-:W-:Y:S01]  /*59c0*/  @P1 SEL R5, RZ, 0xffffffff, P3 ;  /* 0xffffffffff051807 */ /* 0x000fe20001800000 */
[----:B------:R-:W-:Y:S01]  /*59d0*/  IMAD.MOV.U32 R84, RZ, RZ, 0x1 ;  /* 0x00000001ff547424 */ /* 0x000fe200078e00ff */
[----:B------:R-:W-:Y:S01]  /*59e0*/  LOP3.LUT R70, R70, 0x1, RZ, 0x3c, !PT ;  /* 0x0000000146467812 */ /* 0x000fe200078e3cff */
[----:B------:R-:W-:Y:S01]  /*59f0*/  IMAD.MOV.U32 R38, RZ, RZ, RZ ;  /* 0x000000ffff267224 */ /* 0x000fe200078e00ff */
[----:B------:R-:W-:Y:S02]  /*5a00*/  @P0 SEL R5, R6, R5, !P2 ;  /* 0x0000000506050207 */ /* 0x000fe40005000000 */
[----:B------:R-:W-:Y:S02]  /*5a10*/  CS2R R50, SRZ ;  /* 0x0000000000327805 */ /* 0x000fe4000001ff00 */
[C---:B------:R-:W-:Y:S02]  /*5a20*/  LEA R79, R30.reuse, UR48, 0x3 ;  /* 0x000000301e4f7c11 */ /* 0x040fe4000f8e18ff */
[----:B------:R-:W-:Y:S02]  /*5a30*/  CS2R R48, SRZ ;  /* 0x0000000000307805 */ /* 0x000fe4000001ff00 */
[----:B------:R-:W-:Y:S02]  /*5a40*/  @P1 LOP3.LUT R5, R5, 0x1, RZ, 0xc0, !PT ;  /* 0x0000000105051812 */ /* 0x000fe400078ec0ff */
[----:B------:R-:W-:Y:S02]  /*5a50*/  CS2R R42, SRZ ;  /* 0x00000000002a7805 */ /* 0x000fe4000001ff00 */
[----:B------:R-:W-:Y:S02]  /*5a60*/  SHF.L.U32 R4, R69, 0x1f, RZ ;  /* 0x0000001f45047819 */ /* 0x000fe400000006ff */
[----:B------:R-:W-:Y:S02]  /*5a70*/  CS2R R40, SRZ ;  /* 0x0000000000287805 */ /* 0x000fe4000001ff00 */
[----:B------:R-:W-:Y:S01]  /*5a80*/  ISETP.NE.U32.OR P5, PT, R5, 0x1, !P1 ;  /* 0x000000010500780c */ /* 0x000fe20004fa5470 */
[----:B------:R-:W-:Y:S01]  /*5a90*/  IMAD.IADD R77, R71, 0x1, R78 ;  /* 0x00000001474d7824 */ /* 0x000fe200078e024e */
[----:B------:R-:W-:Y:S02]  /*5aa0*/  PLOP3.LUT P2, PT, PT, PT, UP1, 0x80, 0x8 ;  /* 0x000000000008781c */ /* 0x000fe40003f4f018 */
[----:B------:R-:W-:Y:S02]  /*5ab0*/  LOP3.LUT P4, R74, R59, 0xff, RZ, 0xc0, !PT ;  /* 0x000000ff3b4a7812 */ /* 0x000fe4000788c0ff */
[----:B------:R-:W-:Y:S02]  /*5ac0*/  SEL R5, RZ, 0xffffffff, P3 ;  /* 0xffffffffff057807 */ /* 0x000fe40001800000 */
[----:B------:R-:W-:Y:S02]  /*5ad0*/  LEA.HI R33, R30, R30, RZ, 0x1 ;  /* 0x0000001e1e217211 */ /* 0x000fe400078f08ff */
[----:B------:R-:W-:Y:S02]  /*5ae0*/  P2R R76, PR, RZ, 0x20 ;  /* 0x00000020ff4c7803 */ /* 0x000fe40000000000 */
[----:B------:R-:W-:Y:S02]  /*5af0*/  SHF.R.U32.HI R3, RZ, 0x1, R33 ;  /* 0x00000001ff037819 */ /* 0x000fe40000011621 */
[----:B------:R-:W-:Y:S02]  /*5b00*/  @P5 SHF.L.U32 R7, R70, 0x1f, RZ ;  /* 0x0000001f46075819 */ /* 0x000fe400000006ff */
[----:B------:R-:W-:Y:S01]  /*5b10*/  @P2 SEL R5, R6, R5, !P4 ;  /* 0x0000000506052207 */ /* 0x000fe20006000000 */
[----:B------:R-:W-:Y:S01]  /*5b20*/  IMAD R0, R3, 0x60, R2 ;  /* 0x0000006003007824 */ /* 0x000fe200078e0202 */
[----:B------:R-:W1:Y:S01]  /*5b30*/  @P5 SYNCS.PHASECHK.TRANS64.TRYWAIT P1, [UR48+0xa0], R7 ;  /* 0x0000a007ff0055a7 */ /* 0x000e620008021130 */
[----:B------:R-:W-:Y:S02]  /*5b40*/  LOP3.LUT R33, R33, 0xffe, RZ, 0xc0, !PT ;  /* 0x00000ffe21217812 */ /* 0x000fe400078ec0ff */
[----:B------:R-:W-:Y:S03]  /*5b50*/  LOP3.LUT R5, R5, 0x1, RZ, 0xc0, !PT ;  /* 0x0000000105057812 */ /* 0x000fe600078ec0ff */
[----:B------:R-:W-:Y:S01]  /*5b60*/  IMAD.IADD R33, R30, 0x1, -R33 ;  /* 0x000000011e217824 */ /* 0x000fe200078e0a21 */
[----:B------:R-:W-:Y:S03]  /*5b70*/  ISETP.NE.U32.AND P2, PT, R5, 0x1, PT ;  /* 0x000000010500780c */ /* 0x000fe60003f45070 */
[----:B------:R-:W-:Y:S01]  /*5b80*/  IMAD R33, R33, 0x100000, R0 ;  /* 0x0010000021217824 */ /* 0x000fe200078e0200 */
[----:B------:R-:W-:Y:S01]  /*5b90*/  P2R R85, PR, RZ, 0x4 ;  /* 0x00000004ff557803 */ /* 0x000fe20000000000 */
[----:B------:R3:W4:Y:S01]  /*5ba0*/  SYNCS.PHASECHK.TRANS64.TRYWAIT P0, [R79+URZ+0x100], R4 ;  /* 0x000100044f0075a7 */ /* 0x00072200080011ff */
[----:B-1----:R-:W-:Y:S01]  /*5bb0*/  @P5 SEL R84, RZ, 0x1, !P1 ;  /* 0x00000001ff545807 */ /* 0x002fe20004800000 */
[----:B---3--:R-:W-:Y:S06]  /*5bc0*/  @!P5 BRA `(.L_x_96) ;  /* 0x000000000044d947 */ /* 0x008fec0003800000 */
[----:B------:R-:W-:Y:S01]  /*5bd0*/  IMAD.MOV.U32 R50, RZ, RZ, RZ ;  /* 0x000000ffff327224 */ /* 0x000fe200078e00ff */
[----:B------:R-:W-:Y:S01]  /*5be0*/  ISETP.NE.AND P1, PT, R84, RZ, PT ;  /* 0x000000ff5400720c */ /* 0x000fe20003f25270 */
[----:B------:R-:W-:Y:S01]  /*5bf0*/  BSSY B0, `(.L_x_97) ;  /* 0x0000008000007945 */ /* 0x000fe20003800000 */
[----:B------:R-:W-:Y:S02]  /*5c00*/  CS2R R42, SRZ ;  /* 0x00000000002a7805 */ /* 0x000fe4000001ff00 */
[----:B------:R-:W-:Y:S02]  /*5c10*/  CS2R R40, SRZ ;  /* 0x0000000000287805 */ /* 0x000fe4000001ff00 */
[----:B------:R-:W-:Y:S07]  /*5c20*/  CS2R R48, SRZ ;  /* 0x0000000000307805 */ /* 0x000fee000001ff00 */
[----:B------:R-:W-:Y:S05]  /*5c30*/  @P1 BRA `(.L_x_98) ;  /* 0x00000000000c1947 */ /* 0x000fea0003800000 */
[----:B------:R-:W-:Y:S04]  /*5c40*/  SHF.L.U32 R3, R70, 0x1f, RZ ;  /* 0x0000001f46037819 */ /* 0x000fe800000006ff */
[----:B------:R-:W1:Y:S02]  /*5c50*/  SYNCS.PHASECHK.TRANS64.TRYWAIT P1, [UR48+0xa0], R3 ;  /* 0x0000a003ff0075a7 */ /* 0x000e640008021130 */
[----:B-1----:R-:W-:Y:S05]  /*5c60*/  @!P1 BRA `(.L_x_99) ;  /* 0x0000002400ec9947 */ /* 0x002fea0003800000 */
.L_x_98:
[----:B------:R-:W-:Y:S05]  /*5c70*/  BSYNC B0 ;  /* 0x0000000000007941 */ /* 0x000fea0003800000 */
.L_x_97:
[----:B------:R-:W-:Y:S01]  /*5c80*/  ISETP.NE.AND P1, PT, R85, RZ, PT ;  /* 0x000000ff5500720c */ /* 0x000fe20003f25270 */
[----:B------:R-:W-:Y:S11]  /*5c90*/  HFMA2 R38, -RZ, RZ, 0, 5.9604644775390625e-08 ;  /* 0x00000001ff267431 */ /* 0x000ff600000001ff */
[----:B------:R-:W-:Y:S01]  /*5ca0*/  @!UPT UIADD3 URZ, UPT, UPT, URZ, URZ, URZ ;  /* 0x000000fffffff290 */ /* 0x000fe2000fffe0ff */
[----:B------:R-:W-:Y:S05]  /*5cb0*/  @P1 WARPSYNC.ALL ;  /* 0x0000000000001948 */ /* 0x000fea0003800000 */
[----:B------:R3:W1:Y:S04]  /*5cc0*/  @P1 LDSM.16.M88.4 R40, [R39+UR48+0x200] ;  /* 0x000200302728183b */ /* 0x0006680008000200 */
[----:B------:R3:W1:Y:S02]  /*5cd0*/  @P1 LDSM.16.M88.4 R48, [R77+0x200] ;  /* 0x000200004d30183b */ /* 0x0006640000000200 */
.L_x_96:
[----:B------:R-:W-:Y:S05]  /*5ce0*/  BSYNC B1 ;  /* 0x0000000000017941 */ /* 0x000fea0003800000 */
.L_x_95:
[----:B-1----:R-:W-:Y:S04]  /*5cf0*/  SHF.R.U32.HI R0, RZ, 0x15, R33 ;  /* 0x00000015ff007819 */ /* 0x002fe80000011621 */
[----:B------:R-:W-:Y:S01]  /*5d00*/  LOP3.LUT P1, RZ, R0, 0x3, R65, 0x48, !PT ;  /* 0x0000000300ff7812 */ /* 0x000fe20007824841 */
[----:B------:R-:W-:Y:S01]  /*5d10*/  @!UPT UIADD3 URZ, UPT, UPT, URZ, URZ, URZ ;  /* 0x000000fffffff290 */ /* 0x000fe2000fffe0ff */
[----:B----4-:R-:W-:Y:S11]  /*5d20*/  @P0 BRA `(.L_x_100) ;  /* 0x0000000000080947 */ /* 0x010ff60003800000 */
[----:B------:R-:W1:Y:S02]  /*5d30*/  SYNCS.PHASECHK.TRANS64.TRYWAIT P0, [R79+URZ+0x100], R4 ;  /* 0x000100044f0075a7 */ /* 0x000e6400080011ff */
[----:B-1----:R-:W-:Y:S05]  /*5d40*/  @!P0 BRA `(.L_x_101) ;  /* 0x0000002400cc8947 */ /* 0x002fea0003800000 */
.L_x_100:
[----:B------:R-:W-:Y:S05]  /*5d50*/  @!P1 BRA `(.L_x_102) ;  /* 0x0000000000409947 */ /* 0x000fea0003800000 */
[----:B------:R-:W4:Y:S01]  /*5d60*/  LDCU.64 UR8, c[0x4][0x70] ;  /* 0x01000e00ff0877ac */ /* 0x000f220008000a00 */
[----:B------:R-:W-:Y:S01]  /*5d70*/  MOV R15, 0x0 ;  /* 0x00000000000f7802 */ /* 0x000fe20000000f00 */
[----:B------:R-:W-:Y:S02]  /*5d80*/  HFMA2 R12, -RZ, RZ, 0, 5.9604644775390625e-08 ;  /* 0x00000001ff0c7431 */ /* 0x000fe400000001ff */
[----:B------:R-:W-:Y:S02]  /*5d90*/  IMAD.MOV.U32 R8, RZ, RZ, 0x192 ;  /* 0x00000192ff087424 */ /* 0x000fe400078e00ff */
[----:B------:R-:W-:Y:S01]  /*5da0*/  IMAD.MOV.U32 R13, RZ, RZ, RZ ;  /* 0x000000ffff0d7224 */ /* 0x000fe200078e00ff */
[----:B------:R-:W5:Y:S01]  /*5db0*/  LDCU.64 UR6, c[0x4][0x78] ;  /* 0x01000f00ff0677ac */ /* 0x000f620008000a00 */
[----:B------:R-:W2:Y:S01]  /*5dc0*/  LDC.64 R14, c[0x4][R15] ;  /* 0x010000000f0e7b82 */ /* 0x000ea20000000a00 */
[----:B------:R-:W3:Y:S01]  /*5dd0*/  LDCU.64 UR4, c[0x4][0x10] ;  /* 0x01000200ff0477ac */ /* 0x000ee20008000a00 */
[----:B----4-:R-:W-:Y:S01]  /*5de0*/  MOV R5, UR9 ;  /* 0x0000000900057c02 */ /* 0x010fe20008000f00 */
[----:B-1----:R-:W-:Y:S01]  /*5df0*/  IMAD.U32 R4, RZ, RZ, UR8 ;  /* 0x00000008ff047e24 */ /* 0x002fe2000f8e00ff */
[----:B-----5:R-:W-:Y:S01]  /*5e00*/  MOV R7, UR7 ;  /* 0x0000000700077c02 */ /* 0x020fe20008000f00 */
[----:B------:R-:W-:Y:S01]  /*5e10*/  IMAD.U32 R6, RZ, RZ, UR6 ;  /* 0x00000006ff067e24 */ /* 0x000fe2000f8e00ff */
[----:B---3--:R-:W-:Y:S01]  /*5e20*/  MOV R11, UR5 ;  /* 0x00000005000b7c02 */ /* 0x008fe20008000f00 */
[----:B------:R-:W-:Y:S02]  /*5e30*/  IMAD.U32 R10, RZ, RZ, UR4 ;  /* 0x00000004ff0a7e24 */ /* 0x000fe4000f8e00ff */
[----:B------:R-:W-:Y:S07]  /*5e40*/  LEPC R20, `(.L_x_102) ;  /* 0x000000001014794e */ /* 0x000fee0000000000 */
[----:B--2---:R-:W-:Y:S05]  /*5e50*/  CALL.ABS.NOINC R14 ;  /* 0x000000000e007343 */ /* 0x004fea0003c00000 */
.L_x_102:
[----:B------:R-:W-:Y:S05]  /*5e60*/  WARPSYNC.ALL ;  /* 0x0000000000007948 */ /* 0x000fea0003800000 */
[----:B------:R-:W-:Y:S01]  /*5e70*/  R2UR UR4, R33 ;  /* 0x00000000210472ca */ /* 0x000fe200000e0000 */
[--C-:B------:R-:W-:Y:S01]  /*5e80*/  HADD2.F32 R20, -RZ, R40.reuse.H0_H0 ;  /* 0x20000028ff147230 */ /* 0x100fe20000004100 */
[----:B------:R-:W-:Y:S01]  /*5e90*/  ISETP.NE.AND P0, PT, R72, RZ, PT ;  /* 0x000000ff4800720c */ /* 0x000fe20003f05270 */
[----:B------:R-:W-:Y:S01]  /*5ea0*/  HADD2.F32 R34, -RZ, R40.H1_H1 ;  /* 0x30000028ff227230 */ /* 0x000fe20000004100 */
[----:B------:R-:W-:Y:S01]  /*5eb0*/  BSSY.RECONVERGENT B0, `(.L_x_103) ;  /* 0x000004c000007945 */ /* 0x000fe20003800200 */
[----:B------:R-:W-:Y:S02]  /*5ec0*/  HADD2.F32 R36, -RZ, R41.H1_H1 ;  /* 0x30000029ff247230 */ /* 0x000fe40000004100 */
[--C-:B------:R-:W-:Y:S02]  /*5ed0*/  HADD2.F32 R21, -RZ, R42.reuse.H0_H0 ;  /* 0x2000002aff157230 */ /* 0x100fe40000004100 */
[----:B------:R-:W-:Y:S04]  /*5ee0*/  HADD2.F32 R37, -RZ, R43.H0_H0 ;  /* 0x2000002bff257230 */ /* 0x000fe80000004100 */
[----:B-1----:R-:W2:Y:S02]  /*5ef0*/  LDTM.16dp256bit.x4 R4, tmem[UR4] ;  /* 0x00000004000479ee */ /* 0x002ea40008120000 */
[C---:B--2---:R-:W-:Y:S01]  /*5f00*/  FMUL R0, R32.reuse, R4 ;  /* 0x0000000420007220 */ /* 0x044fe20000400000 */
[C---:B------:R-:W-:Y:S01]  /*5f10*/  FMUL R3, R32.reuse, R5 ;  /* 0x0000000520037220 */ /* 0x040fe20000400000 */
[C---:B------:R-:W-:Y:S01]  /*5f20*/  FMUL R6, R32.reuse, R6 ;  /* 0x0000000620067220 */ /* 0x040fe20000400000 */
[C---:B------:R-:W-:Y:S01]  /*5f30*/  FMUL R7, R32.reuse, R7 ;  /* 0x0000000720077220 */ /* 0x040fe20000400000 */
[C---:B------:R-:W-:Y:S01]  /*5f40*/  FFMA R0, R35.reuse, R20, R0 ;  /* 0x0000001423007223 */ /* 0x040fe20000000000 */
[----:B------:R-:W-:Y:S02]  /*5f50*/  HADD2.F32 R20, -RZ, R41.H0_H0 ;  /* 0x20000029ff147230 */ /* 0x000fe40000004100 */
[C---:B------:R-:W-:Y:S01]  /*5f60*/  FFMA R3, R35.reuse, R34, R3 ;  /* 0x0000002223037223 */ /* 0x040fe20000000003 */
[C---:B------:R-:W-:Y:S01]  /*5f70*/  FMUL R4, R32.reuse, R8 ;  /* 0x0000000820047220 */ /* 0x040fe20000400000 */
[C---:B------:R-:W-:Y:S01]  /*5f80*/  FMUL R5, R32.reuse, R9 ;  /* 0x0000000920057220 */ /* 0x040fe20000400000 */
[C---:B------:R-:W-:Y:S01]  /*5f90*/  FMUL R10, R32.reuse, R10 ;  /* 0x0000000a200a7220 */ /* 0x040fe20000400000 */
[----:B------:R-:W-:Y:S01]  /*5fa0*/  FFMA R6, R35, R20, R6 ;  /* 0x0000001423067223 */ /* 0x000fe20000000006 */
[----:B------:R-:W-:Y:S01]  /*5fb0*/  HADD2.F32 R20, -RZ, R42.H1_H1 ;  /* 0x3000002aff147230 */ /* 0x000fe20000004100 */
[----:B------:R-:W-:Y:S01]  /*5fc0*/  F2FP.F16.F32.PACK_AB R44, R3, R0 ;  /* 0x00000000032c723e */ /* 0x000fe200000000ff */
[----:B------:R-:W-:Y:S02]  /*5fd0*/  HADD2.F32 R34, -RZ, R43.H1_H1 ;  /* 0x3000002bff227230 */ /* 0x000fe40000004100 */
[C---:B------:R-:W-:Y:S01]  /*5fe0*/  FFMA R7, R35.reuse, R36, R7 ;  /* 0x0000002423077223 */ /* 0x040fe20000000007 */
[C---:B------:R-:W-:Y:S01]  /*5ff0*/  FFMA R4, R35.reuse, R21, R4 ;  /* 0x0000001523047223 */ /* 0x040fe20000000004 */
[C---:B------:R-:W-:Y:S01]  /*6000*/  FFMA R5, R35.reuse, R20, R5 ;  /* 0x0000001423057223 */ /* 0x040fe20000000005 */
[C---:B------:R-:W-:Y:S01]  /*6010*/  FMUL R11, R32.reuse, R11 ;  /* 0x0000000b200b7220 */ /* 0x040fe20000400000 */
[C---:B------:R-:W-:Y:S01]  /*6020*/  FFMA R10, R35.reuse, R37, R10 ;  /* 0x00000025230a7223 */ /* 0x040fe2000000000a */
[--C-:B------:R-:W-:Y:S02]  /*6030*/  HADD2.F32 R20, -RZ, R48.reuse.H0_H0 ;  /* 0x20000030ff147230 */ /* 0x100fe40000004100 */
[C---:B------:R-:W-:Y:S01]  /*6040*/  FMUL R8, R32.reuse, R12 ;  /* 0x0000000c20087220 */ /* 0x040fe20000400000 */
[C---:B------:R-:W-:Y:S01]  /*6050*/  FFMA R11, R35.reuse, R34, R11 ;  /* 0x00000022230b7223 */ /* 0x040fe2000000000b */
[----:B------:R-:W-:Y:S02]  /*6060*/  HADD2.F32 R34, -RZ, R48.H1_H1 ;  /* 0x30000030ff227230 */ /* 0x000fe40000004100 */
[C---:B------:R-:W-:Y:S01]  /*6070*/  FMUL R9, R32.reuse, R13 ;  /* 0x0000000d20097220 */ /* 0x040fe20000400000 */
[--C-:B------:R-:W-:Y:S02]  /*6080*/  HADD2.F32 R21, -RZ, R49.reuse.H0_H0 ;  /* 0x20000031ff157230 */ /* 0x100fe40000004100 */
[C---:B------:R-:W-:Y:S01]  /*6090*/  FMUL R14, R32.reuse, R14 ;  /* 0x0000000e200e7220 */ /* 0x040fe20000400000 */
[C---:B------:R-:W-:Y:S01]  /*60a0*/  FFMA R8, R35.reuse, R20, R8 ;  /* 0x0000001423087223 */ /* 0x040fe20000000008 */
[C---:B------:R-:W-:Y:S01]  /*60b0*/  FFMA R9, R35.reuse, R34, R9 ;  /* 0x0000002223097223 */ /* 0x040fe20000000009 */
[----:B------:R-:W-:Y:S02]  /*60c0*/  HADD2.F32 R20, -RZ, R49.H1_H1 ;  /* 0x30000031ff147230 */ /* 0x000fe40000004100 */
[C---:B------:R-:W-:Y:S01]  /*60d0*/  FFMA R14, R35.reuse, R21, R14 ;  /* 0x00000015230e7223 */ /* 0x040fe2000000000e */
[C---:B------:R-:W-:Y:S01]  /*60e0*/  FMUL R15, R32.reuse, R15 ;  /* 0x0000000f200f7220 */ /* 0x040fe20000400000 */
[--C-:B------:R-:W-:Y:S02]  /*60f0*/  HADD2.F32 R21, -RZ, R50.reuse.H0_H0 ;  /* 0x20000032ff157230 */ /* 0x100fe40000004100 */
[C---:B------:R-:W-:Y:S01]  /*6100*/  FMUL R12, R32.reuse, R16 ;  /* 0x00000010200c7220 */ /* 0x040fe20000400000 */
[----:B------:R-:W-:Y:S02]  /*6110*/  HADD2.F32 R34, -RZ, R50.H1_H1 ;  /* 0x30000032ff227230 */ /* 0x000fe40000004100 */
[C---:B------:R-:W-:Y:S01]  /*6120*/  FMUL R13, R32.reuse, R17 ;  /* 0x00000011200d7220 */ /* 0x040fe20000400000 */
[--C-:B------:R-:W-:Y:S02]  /*6130*/  HADD2.F32 R37, -RZ, R51.reuse.H0_H0 ;  /* 0x20000033ff257230 */ /* 0x100fe40000004100 */
[C---:B------:R-:W-:Y:S01]  /*6140*/  FMUL R18, R32.reuse, R18 ;  /* 0x0000001220127220 */ /* 0x040fe20000400000 */
[----:B------:R-:W-:Y:S02]  /*6150*/  HADD2.F32 R36, -RZ, R51.H1_H1 ;  /* 0x30000033ff247230 */ /* 0x000fe40000004100 */
[C---:B------:R-:W-:Y:S01]  /*6160*/  FFMA R15, R35.reuse, R20, R15 ;  /* 0x00000014230f7223 */ /* 0x040fe2000000000f */
[----:B------:R-:W-:Y:S01]  /*6170*/  FMUL R19, R32, R19 ;  /* 0x0000001320137220 */ /* 0x000fe20000400000 */
[C---:B------:R-:W-:Y:S01]  /*6180*/  FFMA R12, R35.reuse, R21, R12 ;  /* 0x00000015230c7223 */ /* 0x040fe2000000000c */
[C---:B------:R-:W-:Y:S01]  /*6190*/  FFMA R13, R35.reuse, R34, R13 ;  /* 0x00000022230d7223 */ /* 0x040fe2000000000d */
[C---:B------:R-:W-:Y:S01]  /*61a0*/  FFMA R18, R35.reuse, R37, R18 ;  /* 0x0000002523127223 */ /* 0x040fe20000000012 */
[----:B------:R-:W-:Y:S01]  /*61b0*/  FFMA R19, R35, R36, R19 ;  /* 0x0000002423137223 */ /* 0x000fe20000000013 */
[----:B------:R-:W-:Y:S02]  /*61c0*/  F2FP.F16.F32.PACK_AB R45, R7, R6 ;  /* 0x00000006072d723e */ /* 0x000fe400000000ff */
[----:B------:R-:W-:Y:S02]  /*61d0*/  F2FP.F16.F32.PACK_AB R46, R5, R4 ;  /* 0x00000004052e723e */ /* 0x000fe400000000ff */
[----:B------:R-:W-:Y:S02]  /*61e0*/  F2FP.F16.F32.PACK_AB R47, R11, R10 ;  /* 0x0000000a0b2f723e */ /* 0x000fe400000000ff */
[----:B------:R-:W-:Y:S02]  /*61f0*/  F2FP.F16.F32.PACK_AB R80, R9, R8 ;  /* 0x000000080950723e */ /* 0x000fe400000000ff */
[----:B------:R-:W-:Y:S01]  /*6200*/  F2FP.F16.F32.PACK_AB R81, R15, R14 ;  /* 0x0000000e0f51723e */ /* 0x000fe200000000ff */
[----:B------:R1:W-:Y:S01]  /*6210*/  STSM.16.M88.4 [R78+0x200], R44 ;  /* 0x0002002c4e007844 */ /* 0x0003e20000000200 */
[----:B------:R-:W-:Y:S02]  /*6220*/  F2FP.F16.F32.PACK_AB R82, R13, R12 ;  /* 0x0000000c0d52723e */ /* 0x000fe400000000ff */
[----:B------:R-:W-:Y:S05]  /*6230*/  F2FP.F16.F32.PACK_AB R83, R19, R18 ;  /* 0x000000121353723e */ /* 0x000fea00000000ff */
[----:B------:R1:W-:Y:S01]  /*6240*/  STSM.16.M88.4 [R77+0x200], R80 ;  /* 0x000200504d007844 */ /* 0x0003e20000000200 */
[----:B------:R-:W-:Y:S01]  /*6250*/  @!PT LDS RZ, [RZ] ;  /* 0x00000000fffff984 */ /* 0x000fe20000000800 */
[----:B------:R-:W-:Y:S01]  /*6260*/  @!PT LDS RZ, [RZ] ;  /* 0x00000000fffff984 */ /* 0x000fe20000000800 */
[----:B------:R-:W-:Y:S01]  /*6270*/  @!PT LDS RZ, [RZ] ;  /* 0x00000000fffff984 */ /* 0x000fe20000000800 */
[----:B------:R-:W-:Y:S01]  /*6280*/  @!PT LDS RZ, [RZ] ;  /* 0x00000000fffff984 */ /* 0x000fe20000000800 */
[----:B------:R2:W-:Y:S07]  /*6290*/  MEMBAR.ALL.CTA ;  /* 0x0000000000007992 */ /* 0x0005ee0000008000 */
[----:B--2---:R-:W2:Y:S02]  /*62a0*/  FENCE.VIEW.ASYNC.S ;  /* 0x00000000000073c6 */ /* 0x004ea40000000000 */
[----:B--2---:R-:W-:Y:S06]  /*62b0*/  BAR.SYNC.DEFER_BLOCKING 0x1, 0x80 ;  /* 0x0042000000007b1d */ /* 0x004fec0000010000 */
[----:B------:R-:W-:Y:S05]  /*62c0*/  @P0 BRA `(.L_x_104) ;  /* 0x0000000000280947 */ /* 0x000fea0003800000 */
[----:B------:R-:W-:Y:S02]  /*62d0*/  UIADD3 UR4, UPT, UPT, UR48, 0x200, URZ ;  /* 0x0000020030047890 */ /* 0x000fe4000fffe0ff */
[----:B------:R-:W-:Y:S01]  /*62e0*/  UIADD3 UR6, UP0, UPT, UR52, 0x680, URZ ;  /* 0x0000068034067890 */ /* 0x000fe2000ff1e0ff */
[----:B------:R-:W-:Y:S03]  /*62f0*/  UMOV UR43, UR36 ;  /* 0x00000024002b7c82 */ /* 0x000fe60008000000 */
[----:B------:R-:W-:Y:S01]  /*6300*/  MOV R66, UR4 ;  /* 0x0000000400427c02 */ /* 0x000fe20008000f00 */
[----:B------:R-:W-:Y:S03]  /*6310*/  UIADD3.X UR7, UPT, UPT, URZ, UR53, URZ, UP0, !UPT ;  /* 0x00000035ff077290 */ /* 0x000fe600087fe4ff */
[----:B------:R-:W-:Y:S11]  /*6320*/  R2UR UR40, R66 ;  /* 0x00000000422872ca */ /* 0x000ff600000e0000 */
[----:B------:R-:W-:Y:S02]  /*6330*/  @!UPT UIADD3 URZ, UPT, UPT, URZ, URZ, URZ ;  /* 0x000000fffffff290 */ /* 0x000fe4000fffe0ff */
[----:B------:R2:W-:Y:S01]  /*6340*/  UTMASTG.3D [UR40], [UR6] ;  /* 0x00000028060073b5 */ /* 0x0005e20008010000 */
[----:B------:R0:W-:Y:S01]  /*6350*/  UTMACMDFLUSH ;  /* 0x00000000000079b7 */ /* 0x0001e20000000000 */
[----:B--2---:R-:W-:Y:S04]  /*6360*/  DEPBAR.LE SB0, 0x1 ;  /* 0x000080400000791a */ /* 0x004fe80000000000 */
.L_x_104:
[----:B------:R-:W-:Y:S05]  /*6370*/  BSYNC.RECONVERGENT B0 ;  /* 0x0000000000007941 */ /* 0x000fea0003800200 */
.L_x_103:
[----:B------:R-:W-:Y:S01]  /*6380*/  BAR.SYNC.DEFER_BLOCKING 0x1, 0x80 ;  /* 0x0042000000007b1d */ /* 0x000fe20000010000 */
[----:B------:R-:W-:Y:S01]  /*6390*/  ISETP.NE.AND P1, PT, R76, RZ, PT ;  /* 0x000000ff4c00720c */ /* 0x000fe20003f25270 */
[----:B------:R-:W-:Y:S01]  /*63a0*/  UIADD3 UR4, UPT, UPT, UR50, -0x1, URZ ;  /* 0xffffffff32047890 */ /* 0x000fe2000fffe0ff */
[----:B------:R-:W-:Y:S03]  /*63b0*/  LEA R3, R38, UR48, 0x3 ;  /* 0x0000003026037c11 */ /* 0x000fe6000f8e18ff */
[----:B------:R-:W-:Y:S08]  /*63c0*/  UISETP.GT.U32.AND UP0, UPT, UR4, -0x3, UPT ;  /* 0xfffffffd0400788c */ /* 0x000ff0000bf04070 */
[----:B------:R-:W-:Y:S01]  /*63d0*/  @P1 SHF.L.U32 R4, R70, 0x1f, RZ ;  /* 0x0000001f46041819 */ /* 0x000fe200000006ff */
[----:B------:R-:W-:Y:S06]  /*63e0*/  BRA.U UP0, `(.L_x_105) ;  /* 0x0000000100247547 */ /* 0x000fec000b800000 */
[----:B------:R-:W-:Y:S01]  /*63f0*/  IMAD.U32 R5, RZ, RZ, UR49 ;  /* 0x00000031ff057e24 */ /* 0x000fe2000f8e00ff */
[----:B------:R-:W-:Y:S01]  /*6400*/  MOV R0, UR37 ;  /* 0x0000002500007c02 */ /* 0x000fe20008000f00 */
[----:B------:R-:W-:Y:S03]  /*6410*/  UIADD3 UR49, UPT, UPT, UR49, 0x1, URZ ;  /* 0x0000000131317890 */ /* 0x000fe6000fffe0ff */
[----:B------:R-:W-:Y:S01]  /*6420*/  @P1 LEA R5, R5, UR48, 0x3 ;  /* 0x0000003005051c11 */ /* 0x000fe2000f8e18ff */
[----:B------:R-:W-:Y:S04]  /*6430*/  UISETP.NE.AND UP0, UPT, UR49, 0x3, UPT ;  /* 0x000000033100788c */ /* 0x000fe8000bf05270 */
[----:B------:R-:W-:Y:S01]  /*6440*/  @P1 VIADD R5, R5, 0xb8 ;  /* 0x000000b805051836 */ /* 0x000fe20000000000 */
[----:B------:R-:W-:Y:S04]  /*6450*/  USEL UR49, UR49, URZ, UP0 ;  /* 0x000000ff31317287 */ /* 0x000fe80008000000 */
[----:B------:R-:W-:Y:S04]  /*6460*/  @P1 PRMT R0, R0, 0x654, R5 ;  /* 0x0000065400001816 */ /* 0x000fe80000000005 */
[----:B------:R2:W-:Y:S04]  /*6470*/  @P1 SYNCS.ARRIVE.TRANS64.RED.A1T0 RZ, [R0+URZ], RZ ;  /* 0x000000ff00ff19a7 */ /* 0x0005e800081004ff */
.L_x_105:
[----:B------:R-:W4:Y:S01]  /*6480*/  @P1 SYNCS.PHASECHK.TRANS64.TRYWAIT P0, [R3+URZ+0xa0], R4 ;  /* 0x0000a004030015a7 */ /* 0x000f2200080011ff */
[----:B------:R-:W-:Y:S01]  /*6490*/  BSSY B1, `(.L_x_106) ;  /* 0x0000013000017945 */ /* 0x000fe20003800000 */
[----:B----4-:R-:W-:Y:S03]  /*64a0*/  @P1 SEL R84, RZ, 0x1, !P0 ;  /* 0x00000001ff541807 */ /* 0x010fe60004000000 */
[----:B------:R-:W-:Y:S05]  /*64b0*/  @!P1 BRA `(.L_x_107) ;  /* 0x0000000000409947 */ /* 0x000fea0003800000 */
[----:B------:R-:W-:Y:S01]  /*64c0*/  ISETP.NE.AND P1, PT, R85, RZ, PT ;  /* 0x000000ff5500720c */ /* 0x000fe20003f25270 */
[----:B------:R-:W-:Y:S01]  /*64d0*/  BSSY B0, `(.L_x_108) ;  /* 0x0000009000007945 */ /* 0x000fe20003800000 */
[----:B------:R-:W-:Y:S11]  /*64e0*/  ISETP.NE.AND P0, PT, R84, RZ, PT ;  /* 0x000000ff5400720c */ /* 0x000ff60003f05270 */
[----:B------:R-:W-:Y:S05]  /*64f0*/  @P1 IMAD R5, R38, 0x1000, R39 ;  /* 0x0000100026051824 */ /* 0x000fea00078e0227 */
[----:B------:R-:W-:Y:S05]  /*6500*/  @P1 IADD3 R4, PT, PT, R5, UR48, RZ ;  /* 0x0000003005041c10 */ /* 0x000fea000fffe0ff */
[----:B------:R-:W-:Y:S01]  /*6510*/  @P1 IMAD.IADD R4, R71, 0x1, R4 ;  /* 0x0000000147041824 */ /* 0x000fe200078e0204 */
[----:B------:R-:W-:Y:S06]  /*6520*/  @P0 BRA `(.L_x_109) ;  /* 0x00000000000c0947 */ /* 0x000fec0003800000 */
[----:B--2---:R-:W-:Y:S04]  /*6530*/  SHF.L.U32 R0, R70, 0x1f, RZ ;  /* 0x0000001f46007819 */ /* 0x004fe800000006ff */
[----:B------:R-:W2:Y:S02]  /*6540*/  SYNCS.PHASECHK.TRANS64.TRYWAIT P0, [R3+URZ+0xa0], R0 ;  /* 0x0000a000030075a7 */ /* 0x000ea400080011ff */
[----:B--2---:R-:W-:Y:S05]  /*6550*/  @!P0 BRA `(.L_x_110) ;  /* 0x0000001c00dc8947 */ /* 0x004fea0003800000 */
.L_x_109:
[----:B------:R-:W-:Y:S05]  /*6560*/  BSYNC B0 ;  /* 0x0000000000007941 */ /* 0x000fea0003800000 */
.L_x_108:
[----:B------:R-:W-:Y:S02]  /*6570*/  ISETP.NE.AND P0, PT, R85, RZ, PT ;  /* 0x000000ff5500720c */ /* 0x000fe40003f05270 */
[----:B------:R-:W-:Y:S11]  /*6580*/  IADD3 R38, PT, PT, R38, 0x1, RZ ;  /* 0x0000000126267810 */ /* 0x000ff60007ffe0ff */
[----:B------:R-:W-:Y:S05]  /*6590*/  @P0 WARPSYNC.ALL ;  /* 0x0000000000000948 */ /* 0x000fea0003800000 */
[----:B------:R4:W1:Y:S04]  /*65a0*/  @P0 LDSM.16.M88.4 R40, [R5+UR48+0x200] ;  /* 0x000200300528083b */ /* 0x0008680008000200 */
[----:B------:R4:W1:Y:S02]  /*65b0*/  @P0 LDSM.16.M88.4 R48, [R4+0x200] ;  /* 0x000200000430083b */ /* 0x0008640000000200 */
.L_x_107:
[----:B------:R-:W-:Y:S05]  /*65c0*/  BSYNC B1 ;  /* 0x0000000000017941 */ /* 0x000fea0003800000 */
.L_x_106:
[----:B--2---:R-:W-:Y:S05]  /*65d0*/  VIADD R0, R33, 0x20 ;  /* 0x0000002021007836 */ /* 0x004fea0000000000 */
[----:B------:R-:W-:Y:S04]  /*65e0*/  SHF.R.U32.HI R0, RZ, 0x15, R0 ;  /* 0x00000015ff007819 */ /* 0x000fe80000011600 */
[----:B------:R-:W-:Y:S11]  /*65f0*/  LOP3.LUT P0, RZ, R0, 0x3, R65, 0x48, !PT ;  /* 0x0000000300ff7812 */ /* 0x000ff60007804841 */
[----:B------:R-:W-:Y:S02]  /*6600*/  @!UPT UIADD3 URZ, UPT, UPT, URZ, URZ, URZ ;  /* 0x000000fffffff290 */ /* 0x000fe4000fffe0ff */
[----:B------:R-:W-:Y:S05]  /*6610*/  @!P0 BRA `(.L_x_111) ;  /* 0x0000000000408947 */ /* 0x000fea0003800000 */
[----:B------:R-:W4:Y:S01]  /*6620*/  LDCU.64 UR8, c[0x4][0x70] ;  /* 0x01000e00ff0877ac */ /* 0x000f220008000a00 */
[----:B------:R-:W-:Y:S01]  /*6630*/  MOV R15, 0x0 ;  /* 0x00000000000f7802 */ /* 0x000fe20000000f00 */
[----:B------:R-:W-:Y:S02]  /*6640*/  HFMA2 R12, -RZ, RZ, 0, 5.9604644775390625e-08 ;  /* 0x00000001ff0c7431 */ /* 0x000fe400000001ff */
[----:B------:R-:W-:Y:S02]  /*6650*/  IMAD.MOV.U32 R8, RZ, RZ, 0x192 ;  /* 0x00000192ff087424 */ /* 0x000fe400078e00ff */
[----:B------:R-:W-:Y:S01]  /*6660*/  IMAD.MOV.U32 R13, RZ, RZ, RZ ;  /* 0x000000ffff0d7224 */ /* 0x000fe200078e00ff */
[----:B------:R-:W2:Y:S01]  /*6670*/  LDCU.64 UR6, c[0x4][0x78] ;  /* 0x01000f00ff0677ac */ /* 0x000ea20008000a00 */
[----:B------:R-:W1:Y:S01]  /*6680*/  LDC.64 R14, c[0x4][R15] ;  /* 0x010000000f0e7b82 */ /* 0x000e620000000a00 */
[----:B------:R-:W5:Y:S01]  /*6690*/  LDCU.64 UR4, c[0x4][0x10] ;  /* 0x01000200ff0477ac */ /* 0x000f620008000a00 */
[----:B----4-:R-:W-:Y:S01]  /*66a0*/  MOV R5, UR9 ;  /* 0x0000000900057c02 */ /* 0x010fe20008000f00 */
[----:B------:R-:W-:Y:S01]  /*66b0*/  IMAD.U32 R4, RZ, RZ, UR8 ;  /* 0x00000008ff047e24 */ /* 0x000fe2000f8e00ff */
[----:B--2---:R-:W-:Y:S01]  /*66c0*/  MOV R7, UR7 ;  /* 0x0000000700077c02 */ /* 0x004fe20008000f00 */
[----:B------:R-:W-:Y:S01]  /*66d0*/  IMAD.U32 R6, RZ, RZ, UR6 ;  /* 0x00000006ff067e24 */ /* 0x000fe2000f8e00ff */
[----:B-----5:R-:W-:Y:S01]  /*66e0*/  MOV R11, UR5 ;  /* 0x00000005000b7c02 */ /* 0x020fe20008000f00 */
[----:B------:R-:W-:Y:S02]  /*66f0*/  IMAD.U32 R10, RZ, RZ, UR4 ;  /* 0x00000004ff0a7e24 */ /* 0x000fe4000f8e00ff */
[----:B------:R-:W-:Y:S07]  /*6700*/  LEPC R20, `(.L_x_111) ;  /* 0x000000001014794e */ /* 0x000fee0000000000 */
[----:B-1-3--:R-:W-:Y:S05]  /*6710*/  CALL.ABS.NOINC R14 ;  /* 0x000000000e007343 */ /* 0x00afea0003c00000 */
.L_x_111:
[----:B------:R-:W-:Y:S05]  /*6720*/  WARPSYNC.ALL ;  /* 0x0000000000007948 */ /* 0x000fea0003800000 */
[----:B------:R-:W-:Y:S01]  /*6730*/  R2UR UR4, R33 ;  /* 0x00000000210472ca */ /* 0x000fe200000e0000 */
[--C-:B-1----:R-:W-:Y:S01]  /*6740*/  HADD2.F32 R20, -RZ, R40.reuse.H0_H0 ;  /* 0x20000028ff147230 */ /* 0x102fe20000004100 */
[----:B------:R-:W-:Y:S01]  /*6750*/  ISETP.NE.AND P0, PT, R72, RZ, PT ;  /* 0x000000ff4800720c */ /* 0x000fe20003f05270 */
[----:B------:R-:W-:Y:S01]  /*6760*/  HADD2.F32 R34, -RZ, R40.H1_H1 ;  /* 0x30000028ff227230 */ /* 0x000fe20000004100 */
[----:B------:R-:W-:Y:S01]  /*6770*/  BSSY.RECONVERGENT B0, `(.L_x_112) ;  /* 0x000004b000007945 */ /* 0x000fe20003800200 */
[----:B------:R-:W-:Y:S02]  /*6780*/  HADD2.F32 R36, -RZ, R41.H1_H1 ;  /* 0x30000029ff247230 */ /* 0x000fe40000004100 */
[--C-:B------:R-:W-:Y:S02]  /*6790*/  HADD2.F32 R21, -RZ, R42.reuse.H0_H0 ;  /* 0x2000002aff157230 */ /* 0x100fe40000004100 */
[----:B------:R-:W-:Y:S04]  /*67a0*/  HADD2.F32 R37, -RZ, R43.H0_H0 ;  /* 0x2000002bff257230 */ /* 0x000fe80000004100 */
[----:B----4-:R-:W1:Y:S02]  /*67b0*/  LDTM.16dp256bit.x4 R4, tmem[UR4+0x20] ;  /* 0x00002004000479ee */ /* 0x010e640008120000 */
[C---:B-1----:R-:W-:Y:S01]  /*67c0*/  FMUL R0, R32.reuse, R4 ;  /* 0x0000000420007220 */ /* 0x042fe20000400000 */
        /* <DEDUP_REMOVED lines=60> */
[----:B------:R-:W-:Y:S02]  /*6b90*/  UIADD3 UR8, UP0, UPT, UR52, 0x680, URZ ;  /* 0x0000068034087890 */ /* 0x000fe4000ff1e0ff */
[----:B------:R-:W-:Y:S02]  /*6ba0*/  UIADD3 UR5, UPT, UPT, UR41, 0x20, URZ ;  /* 0x0000002029057890 */ /* 0x000fe4000fffe0ff */
[----:B------:R-:W-:Y:S02]  /*6bb0*/  UIADD3 UR4, UPT, UPT, UR48, 0x1200, URZ ;  /* 0x0000120030047890 */ /* 0x000fe4000fffe0ff */
[----:B------:R-:W-:Y:S01]  /*6bc0*/  UIADD3.X UR9, UPT, UPT, URZ, UR53, URZ, UP0, !UPT ;  /* 0x00000035ff097290 */ /* 0x000fe200087fe4ff */
[----:B------:R-:W-:Y:S01]  /*6bd0*/  UMOV UR6, UR42 ;  /* 0x0000002a00067c82 */ /* 0x000fe20008000000 */
[----:B------:R-:W-:Y:S07]  /*6be0*/  UMOV UR7, UR36 ;  /* 0x0000002400077c82 */ /* 0x000fee0008000000 */
[----:B------:R2:W-:Y:S01]  /*6bf0*/  UTMASTG.3D [UR4], [UR8] ;  /* 0x00000004080073b5 */ /* 0x0005e20008010000 */
[----:B------:R0:W-:Y:S01]  /*6c00*/  UTMACMDFLUSH ;  /* 0x00000000000079b7 */ /* 0x0001e20000000000 */
[----:B--2---:R-:W-:Y:S04]  /*6c10*/  DEPBAR.LE SB0, 0x1 ;  /* 0x000080400000791a */ /* 0x004fe80000000000 */
.L_x_113:
[----:B------:R-:W-:Y:S05]  /*6c20*/  BSYNC.RECONVERGENT B0 ;  /* 0x0000000000007941 */ /* 0x000fea0003800200 */
.L_x_112:
[----:B------:R-:W-:Y:S01]  /*6c30*/  BAR.SYNC.DEFER_BLOCKING 0x1, 0x80 ;  /* 0x0042000000007b1d */ /* 0x000fe20000010000 */
[----:B------:R-:W-:Y:S01]  /*6c40*/  ISETP.NE.AND P1, PT, R76, RZ, PT ;  /* 0x000000ff4c00720c */ /* 0x000fe20003f25270 */
[----:B------:R-:W-:Y:S01]  /*6c50*/  UISETP.GT.U32.AND UP0, UPT, UR50, -0x3, UPT ;  /* 0xfffffffd3200788c */ /* 0x000fe2000bf04070 */
[----:B------:R-:W-:Y:S11]  /*6c60*/  LEA R4, R38, UR48, 0x3 ;  /* 0x0000003026047c11 */ /* 0x000ff6000f8e18ff */
        /* <DEDUP_REMOVED lines=11> */
.L_x_114:
        /* <DEDUP_REMOVED lines=8> */
[----:B--2---:R-:W-:Y:S05]  /*6da0*/  @P1 IADD3 R0, PT, PT, R38, UR48, RZ ;  /* 0x0000003026001c10 */ /* 0x004fea000fffe0ff */
[----:B------:R-:W-:Y:S01]  /*6db0*/  @P1 IMAD.IADD R0, R71, 0x1, R0 ;  /* 0x0000000147001824 */ /* 0x000fe200078e0200 */
[----:B------:R-:W-:Y:S06]  /*6dc0*/  @P0 BRA `(.L_x_118) ;  /* 0x00000000000c0947 */ /* 0x000fec0003800000 */
[----:B------:R-:W-:Y:S04]  /*6dd0*/  SHF.L.U32 R3, R70, 0x1f, RZ ;  /* 0x0000001f46037819 */ /* 0x000fe800000006ff */
[----:B------:R-:W2:Y:S02]  /*6de0*/  SYNCS.PHASECHK.TRANS64.TRYWAIT P0, [R4+URZ+0xa0], R3 ;  /* 0x0000a003040075a7 */ /* 0x000ea400080011ff */
[----:B--2---:R-:W-:Y:S05]  /*6df0*/  @!P0 BRA `(.L_x_119) ;  /* 0x0000001400c88947 */ /* 0x004fea0003800000 */
.L_x_118:
[----:B------:R-:W-:Y:S05]  /*6e00*/  BSYNC B0 ;  /* 0x0000000000007941 */ /* 0x000fea0003800000 */
.L_x_117:
[----:B------:R-:W-:Y:S11]  /*6e10*/  ISETP.NE.AND P0, PT, R85, RZ, PT ;  /* 0x000000ff5500720c */ /* 0x000ff60003f05270 */
[----:B------:R-:W-:Y:S02]  /*6e20*/  @!UPT UIADD3 URZ, UPT, UPT, URZ, URZ, URZ ;  /* 0x000000fffffff290 */ /* 0x000fe4000fffe0ff */
[----:B------:R-:W-:Y:S05]  /*6e30*/  @P0 WARPSYNC.ALL ;  /* 0x0000000000000948 */ /* 0x000fea0003800000 */
[----:B------:R4:W1:Y:S04]  /*6e40*/  @P0 LDSM.16.M88.4 R40, [R38+UR48+0x200] ;  /* 0x000200302628083b */ /* 0x0008680008000200 */
[----:B------:R4:W1:Y:S02]  /*6e50*/  @P0 LDSM.16.M88.4 R48, [R0+0x200] ;  /* 0x000200000030083b */ /* 0x0008640000000200 */
.L_x_116:
[----:B------:R-:W-:Y:S05]  /*6e60*/  BSYNC B1 ;  /* 0x0000000000017941 */ /* 0x000fea0003800000 */
.L_x_115:
[----:B--2-4-:R-:W-:Y:S05]  /*6e70*/  VIADD R0, R33, 0x40 ;  /* 0x0000004021007836 */ /* 0x014fea0000000000 */
[----:B------:R-:W-:Y:S04]  /*6e80*/  SHF.R.U32.HI R0, RZ, 0x15, R0 ;  /* 0x00000015ff007819 */ /* 0x000fe80000011600 */
[----:B------:R-:W-:Y:S11]  /*6e90*/  LOP3.LUT P0, RZ, R0, 0x3, R65, 0x48, !PT ;  /* 0x0000000300ff7812 */ /* 0x000ff60007804841 */
[----:B------:R-:W-:Y:S02]  /*6ea0*/  @!UPT UIADD3 URZ, UPT, UPT, URZ, URZ, URZ ;  /* 0x000000fffffff290 */ /* 0x000fe4000fffe0ff */
[----:B------:R-:W-:Y:S05]  /*6eb0*/  @!P0 BRA `(.L_x_120) ;  /* 0x0000000000408947 */ /* 0x000fea0003800000 */
[----:B------:R-:W2:Y:S01]  /*6ec0*/  LDCU.64 UR8, c[0x4][0x70] ;  /* 0x01000e00ff0877ac */ /* 0x000ea20008000a00 */
[----:B------:R-:W-:Y:S01]  /*6ed0*/  MOV R15, 0x0 ;  /* 0x00000000000f7802 */ /* 0x000fe20000000f00 */
[----:B------:R-:W-:Y:S02]  /*6ee0*/  HFMA2 R12, -RZ, RZ, 0, 5.9604644775390625e-08 ;  /* 0x00000001ff0c7431 */ /* 0x000fe400000001ff */
[----:B------:R-:W-:Y:S02]  /*6ef0*/  IMAD.MOV.U32 R8, RZ, RZ, 0x192 ;  /* 0x00000192ff087424 */ /* 0x000fe400078e00ff */
[----:B------:R-:W-:Y:S01]  /*6f00*/  IMAD.MOV.U32 R13, RZ, RZ, RZ ;  /* 0x000000ffff0d7224 */ /* 0x000fe200078e00ff */
[----:B------:R-:W4:Y:S01]  /*6f10*/  LDCU.64 UR6, c[0x4][0x78] ;  /* 0x01000f00ff0677ac */ /* 0x000f220008000a00 */
[----:B------:R-:W1:Y:S01]  /*6f20*/  LDC.64 R14, c[0x4][R15] ;  /* 0x010000000f0e7b82 */ /* 0x000e620000000a00 */
[----:B------:R-:W5:Y:S01]  /*6f30*/  LDCU.64 UR4, c[0x4][0x10] ;  /* 0x01000200ff0477ac */ /* 0x000f620008000a00 */
[----:B--2---:R-:W-:Y:S01]  /*6f40*/  MOV R5, UR9 ;  /* 0x0000000900057c02 */ /* 0x004fe20008000f00 */
[----:B------:R-:W-:Y:S01]  /*6f50*/  IMAD.U32 R4, RZ, RZ, UR8 ;  /* 0x00000008ff047e24 */ /* 0x000fe2000f8e00ff */
[----:B----4-:R-:W-:Y:S01]  /*6f60*/  MOV R7, UR7 ;  /* 0x0000000700077c02 */ /* 0x010fe20008000f00 */
[----:B------:R-:W-:Y:S01]  /*6f70*/  IMAD.U32 R6, RZ, RZ, UR6 ;  /* 0x00000006ff067e24 */ /* 0x000fe2000f8e00ff */
[----:B-----5:R-:W-:Y:S01]  /*6f80*/  MOV R11, UR5 ;  /* 0x00000005000b7c02 */ /* 0x020fe20008000f00 */
[----:B------:R-:W-:Y:S02]  /*6f90*/  IMAD.U32 R10, RZ, RZ, UR4 ;  /* 0x00000004ff0a7e24 */ /* 0x000fe4000f8e00ff */
[----:B------:R-:W-:Y:S07]  /*6fa0*/  LEPC R20, `(.L_x_120) ;  /* 0x000000001014794e */ /* 0x000fee0000000000 */
[----:B-1-3--:R-:W-:Y:S05]  /*6fb0*/  CALL.ABS.NOINC R14 ;  /* 0x000000000e007343 */ /* 0x00afea0003c00000 */
.L_x_120:
[----:B------:R-:W-:Y:S01]  /*6fc0*/  ISETP.NE.AND P0, PT, R72, RZ, PT ;  /* 0x000000ff4800720c */ /* 0x000fe20003f05270 */
[----:B------:R-:W-:Y:S05]  /*6fd0*/  WARPSYNC.ALL ;  /* 0x0000000000007948 */ /* 0x000fea0003800000 */
[----:B------:R-:W-:Y:S01]  /*6fe0*/  R2UR UR4, R33 ;  /* 0x00000000210472ca */ /* 0x000fe200000e0000 */
[--C-:B-1----:R-:W-:Y:S01]  /*6ff0*/  HADD2.F32 R20, -RZ, R40.reuse.H0_H0 ;  /* 0x20000028ff147230 */ /* 0x102fe20000004100 */
[----:B------:R-:W-:Y:S01]  /*7000*/  R2UR UR5, R79 ;  /* 0x000000004f0572ca */ /* 0x000fe200000e0000 */
[----:B------:R-:W-:Y:S01]  /*7010*/  HADD2.F32 R34, -RZ, R40.H1_H1 ;  /* 0x30000028ff227230 */ /* 0x000fe20000004100 */
[----:B------:R-:W-:Y:S01]  /*7020*/  BSSY.RECONVERGENT B0, `(.L_x_121) ;  /* 0x000004f000007945 */ /* 0x000fe20003800200 */
[--C-:B------:R-:W-:Y:S02]  /*7030*/  HADD2.F32 R21, -RZ, R41.reuse.H0_H0 ;  /* 0x20000029ff157230 */ /* 0x100fe40000004100 */
[----:B------:R-:W-:Y:S02]  /*7040*/  HADD2.F32 R36, -RZ, R41.H1_H1 ;  /* 0x30000029ff247230 */ /* 0x000fe40000004100 */
[--C-:B------:R-:W-:Y:S02]  /*7050*/  HADD2.F32 R37, -RZ, R42.reuse.H0_H0 ;  /* 0x2000002aff257230 */ /* 0x100fe40000004100 */
[----:B------:R-:W-:Y:S02]  /*7060*/  HADD2.F32 R38, -RZ, R42.H1_H1 ;  /* 0x3000002aff267230 */ /* 0x000fe40000004100 */
[----:B------:R-:W1:Y:S01]  /*7070*/  LDTM.16dp256bit.x4 R4, tmem[UR4+0x40] ;  /* 0x00004004000479ee */ /* 0x000e620008120000 */
[----:B------:R-:W-:Y:S01]  /*7080*/  NOP ;  /* 0x0000000000007918 */ /* 0x000fe20000000000 */
[--C-:B---3--:R-:W-:Y:S01]  /*7090*/  HADD2.F32 R39, -RZ, R43.reuse.H0_H0 ;  /* 0x2000002bff277230 */ /* 0x108fe20000004100 */
[----:B------:R-:W-:Y:S01]  /*70a0*/  UIADD3 UR5, UPT, UPT, UR5, 0x120, URZ ;  /* 0x0000012005057890 */ /* 0x000fe2000fffe0ff */
[----:B------:R-:W-:Y:S02]  /*70b0*/  HADD2.F32 R40, -RZ, R43.H1_H1 ;  /* 0x3000002bff287230 */ /* 0x000fe40000004100 */
[--C-:B------:R-:W-:Y:S01]  /*70c0*/  HADD2.F32 R41, -RZ, R48.reuse.H0_H0 ;  /* 0x20000030ff297230 */ /* 0x100fe20000004100 */
[----:B------:R-:W-:Y:S01]  /*70d0*/  UPRMT UR5, UR37, 0x654, UR5 ;  /* 0x0000065425057896 */ /* 0x000fe20008000005 */
[----:B------:R-:W-:Y:S02]  /*70e0*/  HADD2.F32 R42, -RZ, R48.H1_H1 ;  /* 0x30000030ff2a7230 */ /* 0x000fe40000004100 */
[--C-:B------:R-:W-:Y:S02]  /*70f0*/  HADD2.F32 R43, -RZ, R49.reuse.H0_H0 ;  /* 0x20000031ff2b7230 */ /* 0x100fe40000004100 */
[----:B------:R-:W-:Y:S02]  /*7100*/  HADD2.F32 R44, -RZ, R49.H1_H1 ;  /* 0x30000031ff2c7230 */ /* 0x000fe40000004100 */
[--C-:B------:R-:W-:Y:S02]  /*7110*/  HADD2.F32 R45, -RZ, R50.reuse.H0_H0 ;  /* 0x20000032ff2d7230 */ /* 0x100fe40000004100 */
[----:B-1----:R-:W-:Y:S01]  /*7120*/  SYNCS.ARRIVE.TRANS64.RED.A1T0 RZ, [UR5], RZ ;  /* 0x000000ffffff79a7 */ /* 0x002fe20008100405 */
[----:B------:R-:W-:Y:S02]  /*7130*/  HADD2.F32 R46, -RZ, R50.H1_H1 ;  /* 0x30000032ff2e7230 */ /* 0x000fe40000004100 */
[--C-:B------:R-:W-:Y:S02]  /*7140*/  HADD2.F32 R47, -RZ, R51.reuse.H0_H0 ;  /* 0x20000033ff2f7230 */ /* 0x100fe40000004100 */
[----:B------:R-:W-:Y:S02]  /*7150*/  HADD2.F32 R48, -RZ, R51.H1_H1 ;  /* 0x30000033ff307230 */ /* 0x000fe40000004100 */
[C---:B------:R-:W-:Y:S01]  /*7160*/  FMUL R4, R32.reuse, R4 ;  /* 0x0000000420047220 */ /* 0x040fe20000400000 */
[C---:B------:R-:W-:Y:S01]  /*7170*/  FMUL R5, R32.reuse, R5 ;  /* 0x0000000520057220 */ /* 0x040fe20000400000 */
[C---:B------:R-:W-:Y:S01]  /*7180*/  FMUL R6, R32.reuse, R6 ;  /* 0x0000000620067220 */ /* 0x040fe20000400000 */
[C---:B------:R-:W-:Y:S01]  /*7190*/  FMUL R7, R32.reuse, R7 ;  /* 0x0000000720077220 */ /* 0x040fe20000400000 */
[C---:B------:R-:W-:Y:S01]  /*71a0*/  FFMA R4, R35.reuse, R20, R4 ;  /* 0x0000001423047223 */ /* 0x040fe20000000004 */
[C---:B------:R-:W-:Y:S01]  /*71b0*/  FFMA R5, R35.reuse, R34, R5 ;  /* 0x0000002223057223 */ /* 0x040fe20000000005 */
[C---:B------:R-:W-:Y:S01]  /*71c0*/  FFMA R6, R35.reuse, R21, R6 ;  /* 0x0000001523067223 */ /* 0x040fe20000000006 */
[----:B------:R-:W-:Y:S01]  /*71d0*/  FFMA R7, R35, R36, R7 ;  /* 0x0000002423077223 */ /* 0x000fe20000000007 */
[C---:B------:R-:W-:Y:S01]  /*71e0*/  FMUL R8, R32.reuse, R8 ;  /* 0x0000000820087220 */ /* 0x040fe20000400000 */
[C---:B------:R-:W-:Y:S01]  /*71f0*/  FMUL R9, R32.reuse, R9 ;  /* 0x0000000920097220 */ /* 0x040fe20000400000 */
[----:B------:R-:W-:Y:S01]  /*7200*/  F2FP.F16.F32.PACK_AB R36, R5, R4 ;  /* 0x000000040524723e */ /* 0x000fe200000000ff */
[C---:B------:R-:W-:Y:S01]  /*7210*/  FMUL R0, R32.reuse, R10 ;  /* 0x0000000a20007220 */ /* 0x040fe20000400000 */
[----:B------:R-:W-:Y:S01]  /*7220*/  FFMA R8, R35, R37, R8 ;  /* 0x0000002523087223 */ /* 0x000fe20000000008 */
[----:B------:R-:W-:Y:S01]  /*7230*/  F2FP.F16.F32.PACK_AB R37, R7, R6 ;  /* 0x000000060725723e */ /* 0x000fe200000000ff */
[C---:B------:R-:W-:Y:S01]  /*7240*/  FFMA R9, R35.reuse, R38, R9 ;  /* 0x0000002623097223 */ /* 0x040fe20000000009 */
[C---:B------:R-:W-:Y:S01]  /*7250*/  FMUL R3, R32.reuse, R11 ;  /* 0x0000000b20037220 */ /* 0x040fe20000400000 */
[C---:B------:R-:W-:Y:S01]  /*7260*/  FMUL R10, R32.reuse, R12 ;  /* 0x0000000c200a7220 */ /* 0x040fe20000400000 */
[C---:B------:R-:W-:Y:S01]  /*7270*/  FMUL R11, R32.reuse, R13 ;  /* 0x0000000d200b7220 */ /* 0x040fe20000400000 */
[C---:B------:R-:W-:Y:S01]  /*7280*/  FFMA R0, R35.reuse, R39, R0 ;  /* 0x0000002723007223 */ /* 0x040fe20000000000 */
        /* <DEDUP_REMOVED lines=40> */
.L_x_122:
[----:B------:R-:W-:Y:S05]  /*7510*/  BSYNC.RECONVERGENT B0 ;  /* 0x0000000000007941 */ /* 0x000fea0003800200 */
.L_x_121:
[----:B------:R-:W-:Y:S01]  /*7520*/  BAR.SYNC.DEFER_BLOCKING 0x1, 0x80 ;  /* 0x0042000000007b1d */ /* 0x000fe20000010000 */
[----:B------:R-:W-:Y:S01]  /*7530*/  UIADD3 UR4, UPT, UPT, UR50, 0x1, URZ ;  /* 0x0000000132047890 */ /* 0x000fe2000fffe0ff */
[----:B------:R-:W-:Y:S03]  /*7540*/  IADD3 R0, PT, PT, R30, 0x1, RZ ;  /* 0x000000011e007810 */ /* 0x000fe60007ffe0ff */
[----:B------:R-:W-:Y:S09]  /*7550*/  UISETP.GT.U32.AND UP0, UPT, UR4, -0x3, UPT ;  /* 0xfffffffd0400788c */ /* 0x000ff2000bf04070 */
[----:B------:R-:W-:Y:S05]  /*7560*/  BRA.U UP0, `(.L_x_123) ;  /* 0x0000000100287547 */ /* 0x000fea000b800000 */
[----:B------:R-:W-:Y:S01]  /*7570*/  ISETP.NE.AND P0, PT, R76, RZ, PT ;  /* 0x000000ff4c00720c */ /* 0x000fe20003f05270 */
[----:B------:R-:W-:Y:S01]  /*7580*/  IMAD.U32 R4, RZ, RZ, UR49 ;  /* 0x00000031ff047e24 */ /* 0x000fe2000f8e00ff */
[----:B------:R-:W-:Y:S01]  /*7590*/  UIADD3 UR49, UPT, UPT, UR49, 0x1, URZ ;  /* 0x0000000131317890 */ /* 0x000fe2000fffe0ff */
[----:B------:R-:W-:Y:S03]  /*75a0*/  IMAD.U32 R3, RZ, RZ, UR37 ;  /* 0x00000025ff037e24 */ /* 0x000fe6000f8e00ff */
[----:B------:R-:W-:Y:S04]  /*75b0*/  UISETP.NE.AND UP0, UPT, UR49, 0x3, UPT ;  /* 0x000000033100788c */ /* 0x000fe8000bf05270 */
[----:B------:R-:W-:Y:S03]  /*75c0*/  USEL UR49, UR49, URZ, UP0 ;  /* 0x000000ff31317287 */ /* 0x000fe60008000000 */
[----:B------:R-:W-:Y:S05]  /*75d0*/  @P0 LEA R4, R4, UR48, 0x3 ;  /* 0x0000003004040c11 */ /* 0x000fea000f8e18ff */
[----:B------:R-:W-:Y:S05]  /*75e0*/  @P0 VIADD R4, R4, 0xb8 ;  /* 0x000000b804040836 */ /* 0x000fea0000000000 */
[----:B------:R-:W-:Y:S04]  /*75f0*/  @P0 PRMT R3, R3, 0x654, R4 ;  /* 0x0000065403030816 */ /* 0x000fe80000000004 */
[----:B------:R2:W-:Y:S03]  /*7600*/  @P0 SYNCS.ARRIVE.TRANS64.RED.A1T0 RZ, [R3+URZ], RZ ;  /* 0x000000ff03ff09a7 */ /* 0x0005e600081004ff */
.L_x_123:
[----:B------:R-:W-:Y:S01]  /*7610*/  ISETP.NE.AND P2, PT, R73, RZ, PT ;  /* 0x000000ff4900720c */ /* 0x000fe20003f45270 */
[----:B------:R-:W-:Y:S01]  /*7620*/  UIADD3 UR50, UPT, UPT, UR50, 0x3, URZ ;  /* 0x0000000332327890 */ /* 0x000fe2000fffe0ff */
[----:B------:R-:W-:Y:S01]  /*7630*/  ISETP.NE.AND P0, PT, R75, 0x2, PT ;  /* 0x000000024b00780c */ /* 0x000fe20003f05270 */
[----:B------:R-:W-:Y:S01]  /*7640*/  IMAD.IADD R20, R29, 0x1, R58 ;  /* 0x000000011d147824 */ /* 0x000fe200078e023a */
[----:B------:R-:W-:Y:S01]  /*7650*/  ISETP.NE.AND P1, PT, R0, 0x4, PT ;  /* 0x000000040000780c */ /* 0x000fe20003f25270 */
[----:B------:R-:W-:Y:S01]  /*7660*/  IMAD.IADD R21, R31, 0x1, R60 ;  /* 0x000000011f157824 */ /* 0x000fe200078e023c */
[----:B--2---:R-:W-:Y:S02]  /*7670*/  SEL R3, RZ, 0x1, P0 ;  /* 0x00000001ff037807 */ /* 0x004fe40000000000 */
[----:B------:R-:W-:Y:S02]  /*7680*/  SEL R4, RZ, 0x1, P1 ;  /* 0x00000001ff047807 */ /* 0x000fe40000800000 */
[----:B------:R-:W-:Y:S02]  /*7690*/  LOP3.LUT R68, R68, R3, RZ, 0x3c, !PT ;  /* 0x0000000344447212 */ /* 0x000fe400078e3cff */
[----:B------:R-:W-:Y:S02]  /*76a0*/  LOP3.LUT R69, R69, R4, RZ, 0x3c, !PT ;  /* 0x0000000445457212 */ /* 0x000fe400078e3cff */
[----:B------:R-:W-:Y:S02]  /*76b0*/  @P2 R2UR UR36, R67 ;  /* 0x00000000432422ca */ /* 0x000fe400000e0000 */
[----:B------:R-:W-:Y:S02]  /*76c0*/  SEL R75, R75, RZ, P0 ;  /* 0x000000ff4b4b7207 */ /* 0x000fe40000000000 */
[----:B------:R-:W-:Y:S01]  /*76d0*/  SEL R30, R0, RZ, P1 ;  /* 0x000000ff001e7207 */ /* 0x000fe20000800000 */
[----:B------:R-:W-:Y:S10]  /*76e0*/  @P2 BRA `(.L_x_124) ;  /* 0xffffffd8002c2947 */ /* 0x000ff4000383ffff */
[----:B------:R-:W-:-:S09]  /*76f0*/  UISETP.NE.AND UP0, UPT, UR51, URZ, UPT ;  /* 0x000000ff3300728c */ /* 0x000fd2000bf05270 */
[----:B------:R-:W-:Y:S05]  /*7700*/  BRA.U !UP0, `(.L_x_125) ;  /* 0x0000000108487547 */ /* 0x000fea000b800000 */
[----:B------:R-:W2:Y:S02]  /*7710*/  LDCU.64 UR4, c[0x0][0x890] ;  /* 0x00011200ff0477ac */ /* 0x000ea40008000a00 */
[----:B--2---:R-:W-:-:S04]  /*7720*/  UISETP.NE.U32.AND UP0, UPT, UR4, URZ, UPT ;  /* 0x000000ff0400728c */ /* 0x004fc8000bf05070 */
[----:B------:R-:W-:-:S09]  /*7730*/  UISETP.NE.AND.EX UP0, UPT, UR5, URZ, UPT, UP0 ;  /* 0x000000ff0500728c */ /* 0x000fd2000bf05300 */
[----:B------:R-:W-:Y:S05]  /*7740*/  BRA.U UP0, `(.L_x_126) ;  /* 0x00000001000c7547 */ /* 0x000fea000b800000 */
[----:B------:R-:W-:-:S13]  /*7750*/  FSETP.NEU.AND P0, PT, R35, RZ, PT ;  /* 0x000000ff2300720b */ /* 0x000fda0003f0d000 */
[----:B------:R-:W-:Y:S05]  /*7760*/  @!P0 EXIT ;  /* 0x000000000000894d */ /* 0x000fea0003800000 */
[----:B------:R-:W-:Y:S05]  /*7770*/  BRA `(.L_x_125) ;  /* 0x00000000002c7947 */ /* 0x000fea0003800000 */
.L_x_126:
[----:B------:R-:W-:Y:S01]  /*7780*/  ISETP.NE.AND P0, PT, R74, RZ, PT ;  /* 0x000000ff4a00720c */ /* 0x000fe20003f05270 */
[----:B------:R-:W-:-:S12]  /*7790*/  BSSY.RECONVERGENT B0, `(.L_x_125) ;  /* 0x0000009000007945 */ /* 0x000fd80003800200 */
[----:B------:R-:W-:Y:S05]  /*77a0*/  @P0 BRA `(.L_x_127) ;  /* 0x0000000000140947 */ /* 0x000fea0003800000 */
[----:B------:R-:W2:Y:S02]  /*77b0*/  LDCU.64 UR4, c[0x0][0x888] ;  /* 0x00011100ff0477ac */ /* 0x000ea40008000a00 */
[----:B--2---:R-:W-:-:S04]  /*77c0*/  ISETP.NE.U32.AND P0, PT, RZ, UR4, PT ;  /* 0x00000004ff007c0c */ /* 0x004fc8000bf05070 */
[----:B------:R-:W-:-:S13]  /*77d0*/  ISETP.NE.AND.EX P0, PT, RZ, UR5, PT, P0 ;  /* 0x00000005ff007c0c */ /* 0x000fda000bf05300 */
[----:B------:R-:W-:Y:S05]  /*77e0*/  @!P0 EXIT ;  /* 0x000000000000894d */ /* 0x000fea0003800000 */
[----:B------:R-:W-:Y:S05]  /*77f0*/  BRA `(.L_x_128) ;  /* 0x0000000000087947 */ /* 0x000fea0003800000 */
.L_x_127:
[----:B------:R-:W-:-:S13]  /*7800*/  FSETP.NEU.AND P0, PT, R35, RZ, PT ;  /* 0x000000ff2300720b */ /* 0x000fda0003f0d000 */
[----:B------:R-:W-:Y:S05]  /*7810*/  @!P0 EXIT ;  /* 0x000000000000894d */ /* 0x000fea0003800000 */
.L_x_128:
[----:B------:R-:W-:Y:S05]  /*7820*/  BSYNC.RECONVERGENT B0 ;  /* 0x0000000000007941 */ /* 0x000fea0003800200 */
.L_x_125:
[----:B------:R-:W-:Y:S01]  /*7830*/  ULEA UR4, UR49, UR48, 0x3 ;  /* 0x0000003031047291 */ /* 0x000fe2000f8e18ff */
[----:B------:R-:W-:-:S04]  /*7840*/  DEPBAR.LE SB0, 0x0 ;  /* 0x000080000000791a */ /* 0x000fc80000000000 */
[----:B------:R-:W-:-:S04]  /*7850*/  UIADD3 UR4, UPT, UPT, UR4, 0xb8, URZ ;  /* 0x000000b804047890 */ /* 0x000fc8000fffe0ff */
[----:B------:R-:W-:-:S09]  /*7860*/  UPRMT UR4, UR37, 0x654, UR4 ;  /* 0x0000065425047896 */ /* 0x000fd20008000004 */
[----:B------:R-:W-:Y:S01]  /*7870*/  SYNCS.ARRIVE.TRANS64.RED.A1T0 RZ, [UR4], RZ ;  /* 0x000000ffffff79a7 */ /* 0x000fe20008100404 */
[----:B------:R-:W-:Y:S05]  /*7880*/  EXIT ;  /* 0x000000000000794d */ /* 0x000fea0003800000 */
.L_x_20:
[----:B--2---:R2:W1:Y:S02]  /*7890*/  SYNCS.PHASECHK.TRANS64.TRYWAIT P0, [R3+URZ+0x150], R2 ;  /* 0x00015002030075a7 */ /* 0x00446400080011ff */
[----:B-1----:R-:W-:Y:S05]  /*78a0*/  @!P0 NANOSLEEP.SYNCS 0x989680 ;  /* 0x009896800000895d */ /* 0x002fea0003900000 */
[----:B------:R-:W1:Y:S02]  /*78b0*/  @!P0 SYNCS.PHASECHK.TRANS64 P0, [R3+URZ+0x150], R2 ;  /* 0x00015002030085a7 */ /* 0x000e6400080010ff */
[----:B-1----:R-:W-:Y:S05]  /*78c0*/  @!P0 BRA `(.L_x_20) ;  /* 0xfffffffc00f08947 */ /* 0x002fea000383ffff */
[----:B------:R-:W-:Y:S05]  /*78d0*/  BRA `(.L_x_129) ;  /* 0xffffff9c00787947 */ /* 0x000fea000383ffff */
.L_x_23:
[----:B-1----:R-:W-:Y:S07]  /*78e0*/  MOV R2, UR33 ;  /* 0x0000002100027c02 */ /* 0x002fee0008000f00 */
.L_x_130:
[----:B-1----:R1:W2:Y:S02]  /*78f0*/  SYNCS.PHASECHK.TRANS64.TRYWAIT P0, [R2+URZ+0x50], R5 ;  /* 0x00005005020075a7 */ /* 0x0022a400080011ff */
[----:B--2---:R-:W-:Y:S05]  /*7900*/  @!P0 NANOSLEEP.SYNCS 0x989680 ;  /* 0x009896800000895d */ /* 0x004fea0003900000 */
[----:B------:R-:W2:Y:S02]  /*7910*/  @!P0 SYNCS.PHASECHK.TRANS64 P0, [R2+URZ+0x50], R5 ;  /* 0x00005005020085a7 */ /* 0x000ea400080010ff */
[----:B--2---:R-:W-:Y:S05]  /*7920*/  @!P0 BRA `(.L_x_130) ;  /* 0xfffffffc00f08947 */ /* 0x004fea000383ffff */
[----:B------:R-:W-:Y:S05]  /*7930*/  BRA `(.L_x_22) ;  /* 0xffffff9c00c87947 */ /* 0x000fea000383ffff */
.L_x_29:
[----:B-1----:R-:W-:Y:S07]  /*7940*/  MOV R2, UR17 ;  /* 0x0000001100027c02 */ /* 0x002fee0008000f00 */
.L_x_131:
[----:B-1----:R1:W2:Y:S02]  /*7950*/  SYNCS.PHASECHK.TRANS64.TRYWAIT P0, [R2+URZ+0x50], R5 ;  /* 0x00005005020075a7 */ /* 0x0022a400080011ff */
[----:B--2---:R-:W-:Y:S05]  /*7960*/  @!P0 NANOSLEEP.SYNCS 0x989680 ;  /* 0x009896800000895d */ /* 0x004fea0003900000 */
[----:B------:R-:W2:Y:S02]  /*7970*/  @!P0 SYNCS.PHASECHK.TRANS64 P0, [R2+URZ+0x50], R5 ;  /* 0x00005005020085a7 */ /* 0x000ea400080010ff */
[----:B--2---:R-:W-:Y:S05]  /*7980*/  @!P0 BRA `(.L_x_131) ;  /* 0xfffffffc00f08947 */ /* 0x004fea000383ffff */
[----:B------:R-:W-:Y:S05]  /*7990*/  BRA `(.L_x_28) ;  /* 0xffffffa000707947 */ /* 0x000fea000383ffff */
.L_x_33:
[----:B-1----:R1:W2:Y:S02]  /*79a0*/  SYNCS.PHASECHK.TRANS64.TRYWAIT P0, [R2+URZ+0xe0], R3 ;  /* 0x0000e003020075a7 */ /* 0x0022a400080011ff */
[----:B--2---:R-:W-:Y:S05]  /*79b0*/  @!P0 NANOSLEEP.SYNCS 0x989680 ;  /* 0x009896800000895d */ /* 0x004fea0003900000 */
[----:B------:R-:W2:Y:S02]  /*79c0*/  @!P0 SYNCS.PHASECHK.TRANS64 P0, [R2+URZ+0xe0], R3 ;  /* 0x0000e003020085a7 */ /* 0x000ea400080010ff */
[----:B--2---:R-:W-:Y:S05]  /*79d0*/  @!P0 BRA `(.L_x_33) ;  /* 0xfffffffc00f08947 */ /* 0x004fea000383ffff */
[----:B------:R-:W-:Y:S05]  /*79e0*/  BRA `(.L_x_132) ;  /* 0xffffffa400007947 */ /* 0x000fea000383ffff */
.L_x_37:
[----:B----4-:R-:W-:-:S07]  /*79f0*/  MOV R0, UR5 ;  /* 0x0000000500007c02 */ /* 0x010fce0008000f00 */
.L_x_133:
[----:B-1----:R1:W2:Y:S02]  /*7a00*/  SYNCS.PHASECHK.TRANS64.TRYWAIT P0, [R0+URZ], R3 ;  /* 0x00000003000075a7 */ /* 0x0022a400080011ff */
[----:B--2---:R-:W-:Y:S05]  /*7a10*/  @!P0 NANOSLEEP.SYNCS 0x989680 ;  /* 0x009896800000895d */ /* 0x004fea0003900000 */
[----:B------:R-:W2:Y:S02]  /*7a20*/  @!P0 SYNCS.PHASECHK.TRANS64 P0, [R0+URZ], R3 ;  /* 0x00000003000085a7 */ /* 0x000ea400080010ff */
[----:B--2---:R-:W-:Y:S05]  /*7a30*/  @!P0 BRA `(.L_x_133) ;  /* 0xfffffffc00f08947 */ /* 0x004fea000383ffff */
[----:B------:R-:W-:Y:S05]  /*7a40*/  BRA `(.L_x_134) ;  /* 0xffffffa800707947 */ /* 0x000fea000383ffff */
.L_x_38:
[----:B----4-:R-:W-:-:S07]  /*7a50*/  MOV R0, UR5 ;  /* 0x0000000500007c02 */ /* 0x010fce0008000f00 */
.L_x_135:
[----:B-1----:R1:W2:Y:S02]  /*7a60*/  SYNCS.PHASECHK.TRANS64.TRYWAIT P0, [R0+URZ], R3 ;  /* 0x00000003000075a7 */ /* 0x0022a400080011ff */
[----:B--2---:R-:W-:Y:S05]  /*7a70*/  @!P0 NANOSLEEP.SYNCS 0x989680 ;  /* 0x009896800000895d */ /* 0x004fea0003900000 */
[----:B------:R-:W2:Y:S02]  /*7a80*/  @!P0 SYNCS.PHASECHK.TRANS64 P0, [R0+URZ], R3 ;  /* 0x00000003000085a7 */ /* 0x000ea400080010ff */
[----:B--2---:R-:W-:Y:S05]  /*7a90*/  @!P0 BRA `(.L_x_135) ;  /* 0xfffffffc00f08947 */ /* 0x004fea000383ffff */
[----:B------:R-:W-:Y:S05]  /*7aa0*/  BRA `(.L_x_136) ;  /* 0xffffffa8007c7947 */ /* 0x000fea000383ffff */
.L_x_39:
[----:B----4-:R-:W-:-:S07]  /*7ab0*/  MOV R0, UR5 ;  /* 0x0000000500007c02 */ /* 0x010fce0008000f00 */
.L_x_137:
[----:B-1----:R1:W2:Y:S02]  /*7ac0*/  SYNCS.PHASECHK.TRANS64.TRYWAIT P0, [R0+URZ], R3 ;  /* 0x00000003000075a7 */ /* 0x0022a400080011ff */
[----:B--2---:R-:W-:Y:S05]  /*7ad0*/  @!P0 NANOSLEEP.SYNCS 0x989680 ;  /* 0x009896800000895d */ /* 0x004fea0003900000 */
[----:B------:R-:W2:Y:S02]  /*7ae0*/  @!P0 SYNCS.PHASECHK.TRANS64 P0, [R0+URZ], R3 ;  /* 0x00000003000085a7 */ /* 0x000ea400080010ff */
[----:B--2---:R-:W-:Y:S05]  /*7af0*/  @!P0 BRA `(.L_x_137) ;  /* 0xfffffffc00f08947 */ /* 0x004fea000383ffff */
[----:B------:R-:W-:Y:S05]  /*7b00*/  BRA `(.L_x_138) ;  /* 0xffffffa800887947 */ /* 0x000fea000383ffff */
.L_x_40:
[----:B----4-:R-:W-:-:S07]  /*7b10*/  MOV R0, UR5 ;  /* 0x0000000500007c02 */ /* 0x010fce0008000f00 */
.L_x_139:
[----:B-1----:R1:W2:Y:S02]  /*7b20*/  SYNCS.PHASECHK.TRANS64.TRYWAIT P0, [R0+URZ], R3 ;  /* 0x00000003000075a7 */ /* 0x0022a400080011ff */
[----:B--2---:R-:W-:Y:S05]  /*7b30*/  @!P0 NANOSLEEP.SYNCS 0x989680 ;  /* 0x009896800000895d */ /* 0x004fea0003900000 */
[----:B------:R-:W2:Y:S02]  /*7b40*/  @!P0 SYNCS.PHASECHK.TRANS64 P0, [R0+URZ], R3 ;  /* 0x00000003000085a7 */ /* 0x000ea400080010ff */
[----:B--2---:R-:W-:Y:S05]  /*7b50*/  @!P0 BRA `(.L_x_139) ;  /* 0xfffffffc00f08947 */ /* 0x004fea000383ffff */
[----:B------:R-:W-:Y:S05]  /*7b60*/  BRA `(.L_x_140) ;  /* 0xffffffa800947947 */ /* 0x000fea000383ffff */
.L_x_41:
[----:B----4-:R-:W-:-:S07]  /*7b70*/  MOV R0, UR5 ;  /* 0x0000000500007c02 */ /* 0x010fce0008000f00 */
.L_x_141:
[----:B-1----:R1:W2:Y:S02]  /*7b80*/  SYNCS.PHASECHK.TRANS64.TRYWAIT P0, [R0+URZ], R3 ;  /* 0x00000003000075a7 */ /* 0x0022a400080011ff */
[----:B--2---:R-:W-:Y:S05]  /*7b90*/  @!P0 NANOSLEEP.SYNCS 0x989680 ;  /* 0x009896800000895d */ /* 0x004fea0003900000 */
[----:B------:R-:W2:Y:S02]  /*7ba0*/  @!P0 SYNCS.PHASECHK.TRANS64 P0, [R0+URZ], R3 ;  /* 0x00000003000085a7 */ /* 0x000ea400080010ff */
[----:B--2---:R-:W-:Y:S05]  /*7bb0*/  @!P0 BRA `(.L_x_141) ;  /* 0xfffffffc00f08947 */ /* 0x004fea000383ffff */
[----:B------:R-:W-:Y:S05]  /*7bc0*/  BRA `(.L_x_142) ;  /* 0xffffffa800a07947 */ /* 0x000fea000383ffff */
.L_x_42:
[----:B----4-:R-:W-:-:S07]  /*7bd0*/  MOV R0, UR5 ;  /* 0x0000000500007c02 */ /* 0x010fce0008000f00 */
.L_x_143:
[----:B-1----:R1:W2:Y:S02]  /*7be0*/  SYNCS.PHASECHK.TRANS64.TRYWAIT P0, [R0+URZ], R3 ;  /* 0x00000003000075a7 */ /* 0x0022a400080011ff */
[----:B--2---:R-:W-:Y:S05]  /*7bf0*/  @!P0 NANOSLEEP.SYNCS 0x989680 ;  /* 0x009896800000895d */ /* 0x004fea0003900000 */
[----:B------:R-:W2:Y:S02]  /*7c00*/  @!P0 SYNCS.PHASECHK.TRANS64 P0, [R0+URZ], R3 ;  /* 0x00000003000085a7 */ /* 0x000ea400080010ff */
[----:B--2---:R-:W-:Y:S05]  /*7c10*/  @!P0 BRA `(.L_x_143) ;  /* 0xfffffffc00f08947 */ /* 0x004fea000383ffff */
[----:B------:R-:W-:Y:S05]  /*7c20*/  BRA `(.L_x_144) ;  /* 0xffffffa800ac7947 */ /* 0x000fea000383ffff */
.L_x_43:
[----:B----4-:R-:W-:-:S07]  /*7c30*/  MOV R0, UR5 ;  /* 0x0000000500007c02 */ /* 0x010fce0008000f00 */
.L_x_145:
[----:B-1----:R1:W2:Y:S02]  /*7c40*/  SYNCS.PHASECHK.TRANS64.TRYWAIT P0, [R0+URZ], R3 ;  /* 0x00000003000075a7 */ /* 0x0022a400080011ff */
[----:B--2---:R-:W-:Y:S05]  /*7c50*/  @!P0 NANOSLEEP.SYNCS 0x989680 ;  /* 0x009896800000895d */ /* 0x004fea0003900000 */
[----:B------:R-:W2:Y:S02]  /*7c60*/  @!P0 SYNCS.PHASECHK.TRANS64 P0, [R0+URZ], R3 ;  /* 0x00000003000085a7 */ /* 0x000ea400080010ff */
[----:B--2---:R-:W-:Y:S05]  /*7c70*/  @!P0 BRA `(.L_x_145) ;  /* 0xfffffffc00f08947 */ /* 0x004fea000383ffff */
[----:B------:R-:W-:Y:S05]  /*7c80*/  BRA `(.L_x_146) ;  /* 0xffffffa800b87947 */ /* 0x000fea000383ffff */
.L_x_44:
[----:B----4-:R-:W-:-:S07]  /*7c90*/  MOV R0, UR5 ;  /* 0x0000000500007c02 */ /* 0x010fce0008000f00 */
.L_x_147:
[----:B-1----:R1:W2:Y:S02]  /*7ca0*/  SYNCS.PHASECHK.TRANS64.TRYWAIT P0, [R0+URZ], R3 ;  /* 0x00000003000075a7 */ /* 0x0022a400080011ff */
[----:B--2---:R-:W-:Y:S05]  /*7cb0*/  @!P0 NANOSLEEP.SYNCS 0x989680 ;  /* 0x009896800000895d */ /* 0x004fea0003900000 */
[----:B------:R-:W2:Y:S02]  /*7cc0*/  @!P0 SYNCS.PHASECHK.TRANS64 P0, [R0+URZ], R3 ;  /* 0x00000003000085a7 */ /* 0x000ea400080010ff */
[----:B--2---:R-:W-:Y:S05]  /*7cd0*/  @!P0 BRA `(.L_x_147) ;  /* 0xfffffffc00f08947 */ /* 0x004fea000383ffff */
[----:B------:R-:W-:Y:S05]  /*7ce0*/  BRA `(.L_x_148) ;  /* 0xffffffa800c47947 */ /* 0x000fea000383ffff */
.L_x_45:
[----:B----4-:R-:W-:-:S07]  /*7cf0*/  MOV R0, UR5 ;  /* 0x0000000500007c02 */ /* 0x010fce0008000f00 */
.L_x_149:
[----:B-1----:R1:W2:Y:S02]  /*7d00*/  SYNCS.PHASECHK.TRANS64.TRYWAIT P0, [R0+URZ], R3 ;  /* 0x00000003000075a7 */ /* 0x0022a400080011ff */
[----:B--2---:R-:W-:Y:S05]  /*7d10*/  @!P0 NANOSLEEP.SYNCS 0x989680 ;  /* 0x009896800000895d */ /* 0x004fea0003900000 */
[----:B------:R-:W2:Y:S02]  /*7d20*/  @!P0 SYNCS.PHASECHK.TRANS64 P0, [R0+URZ], R3 ;  /* 0x00000003000085a7 */ /* 0x000ea400080010ff */
[----:B--2---:R-:W-:Y:S05]  /*7d30*/  @!P0 BRA `(.L_x_149) ;  /* 0xfffffffc00f08947 */ /* 0x004fea000383ffff */
[----:B------:R-:W-:Y:S05]  /*7d40*/  BRA `(.L_x_150) ;  /* 0xffffffa800d07947 */ /* 0x000fea000383ffff */
.L_x_48:
[----:B-1----:R1:W2:Y:S02]  /*7d50*/  SYNCS.PHASECHK.TRANS64.TRYWAIT P0, [R0+URZ+0x140], R5 ;  /* 0x00014005000075a7 */ /* 0x0022a400080011ff */
[----:B--2---:R-:W-:Y:S05]  /*7d60*/  @!P0 NANOSLEEP.SYNCS 0x989680 ;  /* 0x009896800000895d */ /* 0x004fea0003900000 */
[----:B------:R-:W2:Y:S02]  /*7d70*/  @!P0 SYNCS.PHASECHK.TRANS64 P0, [R0+URZ+0x140], R5 ;  /* 0x00014005000085a7 */ /* 0x000ea400080010ff */
[----:B--2---:R-:W-:Y:S05]  /*7d80*/  @!P0 BRA `(.L_x_48) ;  /* 0xfffffffc00f08947 */ /* 0x004fea000383ffff */
[----:B------:R-:W-:Y:S05]  /*7d90*/  BRA `(.L_x_151) ;  /* 0xffffffac002c7947 */ /* 0x000fea000383ffff */
.L_x_49:
[----:B------:R-:W-:-:S07]  /*7da0*/  MOV R0, UR5 ;  /* 0x0000000500007c02 */ /* 0x000fce0008000f00 */
.L_x_152:
[----:B-1----:R1:W2:Y:S02]  /*7db0*/  SYNCS.PHASECHK.TRANS64.TRYWAIT P0, [R0+URZ+0xf0], R5 ;  /* 0x0000f005000075a7 */ /* 0x0022a400080011ff */
[----:B--2---:R-:W-:Y:S05]  /*7dc0*/  @!P0 NANOSLEEP.SYNCS 0x989680 ;  /* 0x009896800000895d */ /* 0x004fea0003900000 */
[----:B------:R-:W2:Y:S02]  /*7dd0*/  @!P0 SYNCS.PHASECHK.TRANS64 P0, [R0+URZ+0xf0], R5 ;  /* 0x0000f005000085a7 */ /* 0x000ea400080010ff */
[----:B--2---:R-:W-:Y:S05]  /*7de0*/  @!P0 BRA `(.L_x_152) ;  /* 0xfffffffc00f08947 */ /* 0x004fea000383ffff */
[----:B------:R-:W-:Y:S05]  /*7df0*/  BRA `(.L_x_153) ;  /* 0xffffffac003c7947 */ /* 0x000fea000383ffff */
.L_x_50:
[----:B-1----:R1:W2:Y:S02]  /*7e00*/  SYNCS.PHASECHK.TRANS64.TRYWAIT P1, [R0+URZ+0xe0], R5 ;  /* 0x0000e005000075a7 */ /* 0x0022a400080211ff */
[----:B--2---:R-:W-:Y:S05]  /*7e10*/  @!P1 NANOSLEEP.SYNCS 0x989680 ;  /* 0x009896800000995d */ /* 0x004fea0003900000 */
[----:B------:R-:W2:Y:S02]  /*7e20*/  @!P1 SYNCS.PHASECHK.TRANS64 P1, [R0+URZ+0xe0], R5 ;  /* 0x0000e005000095a7 */ /* 0x000ea400080210ff */
[----:B--2---:R-:W-:Y:S05]  /*7e30*/  @!P1 BRA `(.L_x_50) ;  /* 0xfffffffc00f09947 */ /* 0x004fea000383ffff */
[----:B------:R-:W-:Y:S05]  /*7e40*/  BRA `(.L_x_154) ;  /* 0xffffffac006c7947 */ /* 0x000fea000383ffff */
.L_x_53:
[----:B------:R-:W-:-:S07]  /*7e50*/  MOV R0, UR5 ;  /* 0x0000000500007c02 */ /* 0x000fce0008000f00 */
.L_x_155:
[----:B-1----:R1:W2:Y:S02]  /*7e60*/  SYNCS.PHASECHK.TRANS64.TRYWAIT P0, [R0+URZ+0xf0], R3 ;  /* 0x0000f003000075a7 */ /* 0x0022a400080011ff */
[----:B--2---:R-:W-:Y:S05]  /*7e70*/  @!P0 NANOSLEEP.SYNCS 0x989680 ;  /* 0x009896800000895d */ /* 0x004fea0003900000 */
[----:B------:R-:W2:Y:S02]  /*7e80*/  @!P0 SYNCS.PHASECHK.TRANS64 P0, [R0+URZ+0xf0], R3 ;  /* 0x0000f003000085a7 */ /* 0x000ea400080010ff */
[----:B--2---:R-:W-:Y:S05]  /*7e90*/  @!P0 BRA `(.L_x_155) ;  /* 0xfffffffc00f08947 */ /* 0x004fea000383ffff */
[----:B------:R-:W-:Y:S05]  /*7ea0*/  BRA `(.L_x_52) ;  /* 0xffffffac00c07947 */ /* 0x000fea000383ffff */
.L_x_60:
[----:B-1----:R1:W2:Y:S02]  /*7eb0*/  SYNCS.PHASECHK.TRANS64.TRYWAIT P1, [R0+URZ+0xe0], R5 ;  /* 0x0000e005000075a7 */ /* 0x0022a400080211ff */
[----:B--2---:R-:W-:Y:S05]  /*7ec0*/  @!P1 NANOSLEEP.SYNCS 0x989680 ;  /* 0x009896800000995d */ /* 0x004fea0003900000 */
[----:B------:R-:W2:Y:S02]  /*7ed0*/  @!P1 SYNCS.PHASECHK.TRANS64 P1, [R0+URZ+0xe0], R5 ;  /* 0x0000e005000095a7 */ /* 0x000ea400080210ff */
[----:B--2---:R-:W-:Y:S05]  /*7ee0*/  @!P1 BRA `(.L_x_60) ;  /* 0xfffffffc00f09947 */ /* 0x004fea000383ffff */
[----:B------:R-:W-:Y:S05]  /*7ef0*/  BRA `(.L_x_156) ;  /* 0xffffffb400307947 */ /* 0x000fea000383ffff */
.L_x_61:
[----:B------:R-:W-:-:S07]  /*7f00*/  MOV R3, UR14 ;  /* 0x0000000e00037c02 */ /* 0x000fce0008000f00 */
.L_x_157:
[----:B-1----:R1:W2:Y:S02]  /*7f10*/  SYNCS.PHASECHK.TRANS64.TRYWAIT P0, [R3+URZ+0x120], R0 ;  /* 0x00012000030075a7 */ /* 0x0022a400080011ff */
[----:B--2---:R-:W-:Y:S05]  /*7f20*/  @!P0 NANOSLEEP.SYNCS 0x989680 ;  /* 0x009896800000895d */ /* 0x004fea0003900000 */
[----:B------:R-:W2:Y:S02]  /*7f30*/  @!P0 SYNCS.PHASECHK.TRANS64 P0, [R3+URZ+0x120], R0 ;  /* 0x00012000030085a7 */ /* 0x000ea400080010ff */
[----:B--2---:R-:W-:Y:S05]  /*7f40*/  @!P0 BRA `(.L_x_157) ;  /* 0xfffffffc00f08947 */ /* 0x004fea000383ffff */
[----:B------:R-:W-:Y:S05]  /*7f50*/  BRA `(.L_x_158) ;  /* 0xffffffb4007c7947 */ /* 0x000fea000383ffff */
.L_x_64:
[----:B------:R-:W-:Y:S07]  /*7f60*/  MOV R0, UR7 ;  /* 0x0000000700007c02 */ /* 0x000fee0008000f00 */
.L_x_159:
[----:B-1----:R1:W2:Y:S02]  /*7f70*/  SYNCS.PHASECHK.TRANS64.TRYWAIT P0, [R0+URZ], R3 ;  /* 0x00000003000075a7 */ /* 0x0022a400080011ff */
[----:B--2---:R-:W-:Y:S05]  /*7f80*/  @!P0 NANOSLEEP.SYNCS 0x989680 ;  /* 0x009896800000895d */ /* 0x004fea0003900000 */
[----:B------:R-:W2:Y:S02]  /*7f90*/  @!P0 SYNCS.PHASECHK.TRANS64 P0, [R0+URZ], R3 ;  /* 0x00000003000085a7 */ /* 0x000ea400080010ff */
[----:B--2---:R-:W-:Y:S05]  /*7fa0*/  @!P0 BRA `(.L_x_159) ;  /* 0xfffffffc00f08947 */ /* 0x004fea000383ffff */
[----:B------:R-:W-:Y:S05]  /*7fb0*/  BRA `(.L_x_63) ;  /* 0xffffffb400987947 */ /* 0x000fea000383ffff */
.L_x_67:
[----:B------:R-:W-:-:S07]  /*7fc0*/  MOV R0, UR5 ;  /* 0x0000000500007c02 */ /* 0x000fce0008000f00 */
.L_x_160:
[----:B--2---:R2:W3:Y:S02]  /*7fd0*/  SYNCS.PHASECHK.TRANS64.TRYWAIT P0, [R0+URZ], R3 ;  /* 0x00000003000075a7 */ /* 0x0044e400080011ff */
[----:B---3--:R-:W-:Y:S05]  /*7fe0*/  @!P0 NANOSLEEP.SYNCS 0x989680 ;  /* 0x009896800000895d */ /* 0x008fea0003900000 */
[----:B------:R-:W3:Y:S02]  /*7ff0*/  @!P0 SYNCS.PHASECHK.TRANS64 P0, [R0+URZ], R3 ;  /* 0x00000003000085a7 */ /* 0x000ee400080010ff */
[----:B---3--:R-:W-:Y:S05]  /*8000*/  @!P0 BRA `(.L_x_160) ;  /* 0xfffffffc00f08947 */ /* 0x008fea000383ffff */
[----:B------:R-:W-:Y:S05]  /*8010*/  BRA `(.L_x_161) ;  /* 0xffffffb800747947 */ /* 0x000fea000383ffff */
.L_x_68:
[----:B------:R-:W-:-:S07]  /*8020*/  MOV R0, UR5 ;  /* 0x0000000500007c02 */ /* 0x000fce0008000f00 */
.L_x_162:
[----:B--2---:R2:W3:Y:S02]  /*8030*/  SYNCS.PHASECHK.TRANS64.TRYWAIT P0, [R0+URZ], R3 ;  /* 0x00000003000075a7 */ /* 0x0044e400080011ff */
[----:B---3--:R-:W-:Y:S05]  /*8040*/  @!P0 NANOSLEEP.SYNCS 0x989680 ;  /* 0x009896800000895d */ /* 0x008fea0003900000 */
[----:B------:R-:W3:Y:S02]  /*8050*/  @!P0 SYNCS.PHASECHK.TRANS64 P0, [R0+URZ], R3 ;  /* 0x00000003000085a7 */ /* 0x000ee400080010ff */
[----:B---3--:R-:W-:Y:S05]  /*8060*/  @!P0 BRA `(.L_x_162) ;  /* 0xfffffffc00f08947 */ /* 0x008fea000383ffff */
[----:B------:R-:W-:Y:S05]  /*8070*/  BRA `(.L_x_163) ;  /* 0xffffffb800807947 */ /* 0x000fea000383ffff */
.L_x_69:
[----:B------:R-:W-:-:S07]  /*8080*/  MOV R0, UR5 ;  /* 0x0000000500007c02 */ /* 0x000fce0008000f00 */
.L_x_164:
[----:B--2---:R2:W3:Y:S02]  /*8090*/  SYNCS.PHASECHK.TRANS64.TRYWAIT P0, [R0+URZ], R3 ;  /* 0x00000003000075a7 */ /* 0x0044e400080011ff */
[----:B---3--:R-:W-:Y:S05]  /*80a0*/  @!P0 NANOSLEEP.SYNCS 0x989680 ;  /* 0x009896800000895d */ /* 0x008fea0003900000 */
[----:B------:R-:W3:Y:S02]  /*80b0*/  @!P0 SYNCS.PHASECHK.TRANS64 P0, [R0+URZ], R3 ;  /* 0x00000003000085a7 */ /* 0x000ee400080010ff */
[----:B---3--:R-:W-:Y:S05]  /*80c0*/  @!P0 BRA `(.L_x_164) ;  /* 0xfffffffc00f08947 */ /* 0x008fea000383ffff */
[----:B------:R-:W-:Y:S05]  /*80d0*/  BRA `(.L_x_165) ;  /* 0xffffffb8008c7947 */ /* 0x000fea000383ffff */
.L_x_70:
[----:B------:R-:W-:-:S07]  /*80e0*/  MOV R0, UR6 ;  /* 0x0000000600007c02 */ /* 0x000fce0008000f00 */
.L_x_166:
[----:B--2---:R2:W3:Y:S02]  /*80f0*/  SYNCS.PHASECHK.TRANS64.TRYWAIT P0, [R0+URZ], R3 ;  /* 0x00000003000075a7 */ /* 0x0044e400080011ff */
[----:B---3--:R-:W-:Y:S05]  /*8100*/  @!P0 NANOSLEEP.SYNCS 0x989680 ;  /* 0x009896800000895d */ /* 0x008fea0003900000 */
[----:B------:R-:W3:Y:S02]  /*8110*/  @!P0 SYNCS.PHASECHK.TRANS64 P0, [R0+URZ], R3 ;  /* 0x00000003000085a7 */ /* 0x000ee400080010ff */
[----:B---3--:R-:W-:Y:S05]  /*8120*/  @!P0 BRA `(.L_x_166) ;  /* 0xfffffffc00f08947 */ /* 0x008fea000383ffff */
[----:B------:R-:W-:Y:S05]  /*8130*/  BRA `(.L_x_167) ;  /* 0xffffffb800987947 */ /* 0x000fea000383ffff */
.L_x_75:
[----:B--2---:R2:W3:Y:S02]  /*8140*/  SYNCS.PHASECHK.TRANS64.TRYWAIT P0, [R0+URZ+0xe0], R3 ;  /* 0x0000e003000075a7 */ /* 0x0044e400080011ff */
[----:B---3--:R-:W-:Y:S05]  /*8150*/  @!P0 NANOSLEEP.SYNCS 0x989680 ;  /* 0x009896800000895d */ /* 0x008fea0003900000 */
[----:B------:R-:W3:Y:S02]  /*8160*/  @!P0 SYNCS.PHASECHK.TRANS64 P0, [R0+URZ+0xe0], R3 ;  /* 0x0000e003000085a7 */ /* 0x000ee400080010ff */
[----:B---3--:R-:W-:Y:S05]  /*8170*/  @!P0 BRA `(.L_x_75) ;  /* 0xfffffffc00f08947 */ /* 0x008fea000383ffff */
[----:B------:R-:W-:Y:S05]  /*8180*/  BRA `(.L_x_168) ;  /* 0xffffffbc00a07947 */ /* 0x000fea000383ffff */
.L_x_78:
[----:B------:R-:W-:Y:S07]  /*8190*/  MOV R0, UR7 ;  /* 0x0000000700007c02 */ /* 0x000fee0008000f00 */
.L_x_169:
[----:B--2---:R2:W3:Y:S02]  /*81a0*/  SYNCS.PHASECHK.TRANS64.TRYWAIT P0, [R0+URZ+0xd8], R3 ;  /* 0x0000d803000075a7 */ /* 0x0044e400080011ff */
[----:B---3--:R-:W-:Y:S05]  /*81b0*/  @!P0 NANOSLEEP.SYNCS 0x989680 ;  /* 0x009896800000895d */ /* 0x008fea0003900000 */
[----:B------:R-:W3:Y:S02]  /*81c0*/  @!P0 SYNCS.PHASECHK.TRANS64 P0, [R0+URZ+0xd8], R3 ;  /* 0x0000d803000085a7 */ /* 0x000ee400080010ff */
[----:B---3--:R-:W-:Y:S05]  /*81d0*/  @!P0 BRA `(.L_x_169) ;  /* 0xfffffffc00f08947 */ /* 0x008fea000383ffff */
[----:B------:R-:W-:Y:S05]  /*81e0*/  BRA `(.L_x_77) ;  /* 0xffffffc000807947 */ /* 0x000fea000383ffff */
.L_x_81:
[----:B------:R-:W-:Y:S07]  /*81f0*/  MOV R3, UR7 ;  /* 0x0000000700037c02 */ /* 0x000fee0008000f00 */
.L_x_170:
[----:B-1----:R1:W2:Y:S02]  /*8200*/  SYNCS.PHASECHK.TRANS64.TRYWAIT P0, [R3+URZ+0xb8], R12 ;  /* 0x0000b80c030075a7 */ /* 0x0022a400080011ff */
[----:B--2---:R-:W-:Y:S05]  /*8210*/  @!P0 NANOSLEEP.SYNCS 0x989680 ;  /* 0x009896800000895d */ /* 0x004fea0003900000 */
[----:B------:R-:W2:Y:S02]  /*8220*/  @!P0 SYNCS.PHASECHK.TRANS64 P0, [R3+URZ+0xb8], R12 ;  /* 0x0000b80c030085a7 */ /* 0x000ea400080010ff */
[----:B--2---:R-:W-:Y:S05]  /*8230*/  @!P0 BRA `(.L_x_170) ;  /* 0xfffffffc00f08947 */ /* 0x004fea000383ffff */
[----:B------:R-:W-:Y:S05]  /*8240*/  BRA `(.L_x_171) ;  /* 0xffffffc000f87947 */ /* 0x000fea000383ffff */
.L_x_82:
[----:B-1----:R-:W-:Y:S07]  /*8250*/  MOV R3, UR7 ;  /* 0x0000000700037c02 */ /* 0x002fee0008000f00 */
.L_x_172:
[----:B-1----:R1:W2:Y:S02]  /*8260*/  SYNCS.PHASECHK.TRANS64.TRYWAIT P0, [R3+URZ+0xc0], R12 ;  /* 0x0000c00c030075a7 */ /* 0x0022a400080011ff */
[----:B--2---:R-:W-:Y:S05]  /*8270*/  @!P0 NANOSLEEP.SYNCS 0x989680 ;  /* 0x009896800000895d */ /* 0x004fea0003900000 */
[----:B------:R-:W2:Y:S02]  /*8280*/  @!P0 SYNCS.PHASECHK.TRANS64 P0, [R3+URZ+0xc0], R12 ;  /* 0x0000c00c030085a7 */ /* 0x000ea400080010ff */
[----:B--2---:R-:W-:Y:S05]  /*8290*/  @!P0 BRA `(.L_x_172) ;  /* 0xfffffffc00f08947 */ /* 0x004fea000383ffff */
[----:B------:R-:W-:Y:S05]  /*82a0*/  BRA `(.L_x_173) ;  /* 0xffffffc400387947 */ /* 0x000fea000383ffff */
.L_x_83:
[----:B------:R-:W-:Y:S07]  /*82b0*/  MOV R3, UR7 ;  /* 0x0000000700037c02 */ /* 0x000fee0008000f00 */
.L_x_174:
[----:B-1----:R1:W2:Y:S02]  /*82c0*/  SYNCS.PHASECHK.TRANS64.TRYWAIT P0, [R3+URZ+0xc8], R12 ;  /* 0x0000c80c030075a7 */ /* 0x0022a400080011ff */
[----:B--2---:R-:W-:Y:S05]  /*82d0*/  @!P0 NANOSLEEP.SYNCS 0x989680 ;  /* 0x009896800000895d */ /* 0x004fea0003900000 */
[----:B------:R-:W2:Y:S02]  /*82e0*/  @!P0 SYNCS.PHASECHK.TRANS64 P0, [R3+URZ+0xc8], R12 ;  /* 0x0000c80c030085a7 */ /* 0x000ea400080010ff */
[----:B--2---:R-:W-:Y:S05]  /*82f0*/  @!P0 BRA `(.L_x_174) ;  /* 0xfffffffc00f08947 */ /* 0x004fea000383ffff */
[----:B------:R-:W-:Y:S05]  /*8300*/  BRA `(.L_x_175) ;  /* 0xffffffc400c07947 */ /* 0x000fea000383ffff */
.L_x_85:
[----:B------:R-:W-:-:S07]  /*8310*/  MOV R0, UR7 ;  /* 0x0000000700007c02 */ /* 0x000fce0008000f00 */
.L_x_176:
[----:B-1----:R1:W3:Y:S02]  /*8320*/  SYNCS.PHASECHK.TRANS64.TRYWAIT P0, [R0+URZ+0xb8], R3 ;  /* 0x0000b803000075a7 */ /* 0x0022e400080011ff */
[----:B---3--:R-:W-:Y:S05]  /*8330*/  @!P0 NANOSLEEP.SYNCS 0x989680 ;  /* 0x009896800000895d */ /* 0x008fea0003900000 */
[----:B------:R-:W3:Y:S02]  /*8340*/  @!P0 SYNCS.PHASECHK.TRANS64 P0, [R0+URZ+0xb8], R3 ;  /* 0x0000b803000085a7 */ /* 0x000ee400080010ff */
[----:B---3--:R-:W-:Y:S05]  /*8350*/  @!P0 BRA `(.L_x_176) ;  /* 0xfffffffc00f08947 */ /* 0x008fea000383ffff */
[----:B------:R-:W-:Y:S05]  /*8360*/  BRA `(.L_x_177) ;  /* 0xffffffc800307947 */ /* 0x000fea000383ffff */
.L_x_86:
[----:B-1----:R-:W-:-:S07]  /*8370*/  MOV R0, UR7 ;  /* 0x0000000700007c02 */ /* 0x002fce0008000f00 */
.L_x_178:
[----:B-1----:R1:W3:Y:S02]  /*8380*/  SYNCS.PHASECHK.TRANS64.TRYWAIT P0, [R0+URZ+0xc0], R3 ;  /* 0x0000c003000075a7 */ /* 0x0022e400080011ff */
[----:B---3--:R-:W-:Y:S05]  /*8390*/  @!P0 NANOSLEEP.SYNCS 0x989680 ;  /* 0x009896800000895d */ /* 0x008fea0003900000 */
[----:B------:R-:W3:Y:S02]  /*83a0*/  @!P0 SYNCS.PHASECHK.TRANS64 P0, [R0+URZ+0xc0], R3 ;  /* 0x0000c003000085a7 */ /* 0x000ee400080010ff */
[----:B---3--:R-:W-:Y:S05]  /*83b0*/  @!P0 BRA `(.L_x_178) ;  /* 0xfffffffc00f08947 */ /* 0x008fea000383ffff */
[----:B------:R-:W-:Y:S05]  /*83c0*/  BRA `(.L_x_179) ;  /* 0xffffffc800207947 */ /* 0x000fea000383ffff */
.L_x_88:
[----:B--2---:R2:W4:Y:S02]  /*83d0*/  SYNCS.PHASECHK.TRANS64.TRYWAIT P0, [R0+URZ+0xe0], R3 ;  /* 0x0000e003000075a7 */ /* 0x00452400080011ff */
[----:B----4-:R-:W-:Y:S05]  /*83e0*/  @!P0 NANOSLEEP.SYNCS 0x989680 ;  /* 0x009896800000895d */ /* 0x010fea0003900000 */
[----:B------:R-:W4:Y:S02]  /*83f0*/  @!P0 SYNCS.PHASECHK.TRANS64 P0, [R0+URZ+0xe0], R3 ;  /* 0x0000e003000085a7 */ /* 0x000f2400080010ff */
[----:B----4-:R-:W-:Y:S05]  /*8400*/  @!P0 BRA `(.L_x_88) ;  /* 0xfffffffc00f08947 */ /* 0x010fea000383ffff */
[----:B------:R-:W-:Y:S05]  /*8410*/  BRA `(.L_x_180) ;  /* 0xffffffc800f47947 */ /* 0x000fea000383ffff */
.L_x_99:
[----:B-1----:R-:W-:Y:S04]  /*8420*/  MOV R0, UR48 ;  /* 0x0000003000007c02 */ /* 0x002fe80008000f00 */
[----:B------:R1:W3:Y:S03]  /*8430*/  SYNCS.PHASECHK.TRANS64.TRYWAIT P1, [R0+URZ+0xa0], R3 ;  /* 0x0000a003000075a7 */ /* 0x0002e600080211ff */
[----:B---3--:R-:W-:Y:S05]  /*8440*/  @!P1 NANOSLEEP.SYNCS 0x989680 ;  /* 0x009896800000995d */ /* 0x008fea0003900000 */
[----:B------:R-:W3:Y:S02]  /*8450*/  @!P1 SYNCS.PHASECHK.TRANS64 P1, [R0+URZ+0xa0], R3 ;  /* 0x0000a003000095a7 */ /* 0x000ee400080210ff */
[----:B---3--:R-:W-:Y:S05]  /*8460*/  @!P1 BRA `(.L_x_99) ;  /* 0xfffffffc00ec9947 */ /* 0x008fea000383ffff */
[----:B------:R-:W-:Y:S05]  /*8470*/  BRA `(.L_x_98) ;  /* 0xffffffd400fc7947 */ /* 0x000fea000383ffff */
.L_x_101:
[----:B-1----:R1:W4:Y:S02]  /*8480*/  SYNCS.PHASECHK.TRANS64.TRYWAIT P0, [R79+URZ+0x100], R4 ;  /* 0x000100044f0075a7 */ /* 0x00232400080011ff */
[----:B----4-:R-:W-:Y:S05]  /*8490*/  @!P0 NANOSLEEP.SYNCS 0x989680 ;  /* 0x009896800000895d */ /* 0x010fea0003900000 */
[----:B------:R-:W4:Y:S02]  /*84a0*/  @!P0 SYNCS.PHASECHK.TRANS64 P0, [R79+URZ+0x100], R4 ;  /* 0x000100044f0085a7 */ /* 0x000f2400080010ff */
[----:B----4-:R-:W-:Y:S05]  /*84b0*/  @!P0 BRA `(.L_x_101) ;  /* 0xfffffffc00f08947 */ /* 0x010fea000383ffff */
[----:B------:R-:W-:Y:S05]  /*84c0*/  BRA `(.L_x_100) ;  /* 0xffffffd800207947 */ /* 0x000fea000383ffff */
.L_x_110:
[----:B--2---:R2:W4:Y:S02]  /*84d0*/  SYNCS.PHASECHK.TRANS64.TRYWAIT P0, [R3+URZ+0xa0], R0 ;  /* 0x0000a000030075a7 */ /* 0x00452400080011ff */
[----:B----4-:R-:W-:Y:S05]  /*84e0*/  @!P0 NANOSLEEP.SYNCS 0x989680 ;  /* 0x009896800000895d */ /* 0x010fea0003900000 */
[----:B------:R-:W4:Y:S02]  /*84f0*/  @!P0 SYNCS.PHASECHK.TRANS64 P0, [R3+URZ+0xa0], R0 ;  /* 0x0000a000030085a7 */ /* 0x000f2400080010ff */
[----:B----4-:R-:W-:Y:S05]  /*8500*/  @!P0 BRA `(.L_x_110) ;  /* 0xfffffffc00f08947 */ /* 0x010fea000383ffff */
[----:B------:R-:W-:Y:S05]  /*8510*/  BRA `(.L_x_109) ;  /* 0xffffffe000107947 */ /* 0x000fea000383ffff */
.L_x_119:
[----:B--2---:R2:W4:Y:S02]  /*8520*/  SYNCS.PHASECHK.TRANS64.TRYWAIT P0, [R4+URZ+0xa0], R3 ;  /* 0x0000a003040075a7 */ /* 0x00452400080011ff */
[----:B----4-:R-:W-:Y:S05]  /*8530*/  @!P0 NANOSLEEP.SYNCS 0x989680 ;  /* 0x009896800000895d */ /* 0x010fea0003900000 */
[----:B------:R-:W4:Y:S02]  /*8540*/  @!P0 SYNCS.PHASECHK.TRANS64 P0, [R4+URZ+0xa0], R3 ;  /* 0x0000a003040085a7 */ /* 0x000f2400080010ff */
[----:B----4-:R-:W-:Y:S05]  /*8550*/  @!P0 BRA `(.L_x_119) ;  /* 0xfffffffc00f08947 */ /* 0x010fea000383ffff */
[----:B------:R-:W-:Y:S05]  /*8560*/  BRA `(.L_x_118) ;  /* 0xffffffe800247947 */ /* 0x000fea000383ffff */
        .weak           $__internal_0_$__cuda_sm10x_tcgen05_guardrail_trap_col_being_dealloced_not_returned_by_alloc
        .type           $__internal_0_$__cuda_sm10x_tcgen05_guardrail_trap_col_being_dealloced_not_returned_by_alloc,@function
        .size           $__internal_0_$__cuda_sm10x_tcgen05_guardrail_trap_col_being_dealloced_not_returned_by_alloc,($__internal_1_$__cuda_sm10x_tcgen05_guardrail_trap_phase_invalid_during_alloc - $__internal_0_$__cuda_sm10x_tcgen05_guardrail_trap_col_being_dealloced_not_returned_by_alloc)
$__internal_0_$__cuda_sm10x_tcgen05_guardrail_trap_col_being_dealloced_not_returned_by_alloc:
[----:B------:R-:W-:Y:S05]  /*8570*/  BPT.TRAP 0x1 ;  /* 0x000000040000795c */ /* 0x000fea0000300000 */
[----:B------:R-:W-:-:S04]  /*8580*/  HFMA2 R3, -RZ, RZ, 0, 0 ;  /* 0x00000000ff037431 */ /* 0x000fc800000001ff */
[----:B------:R-:W-:Y:S05]  /*8590*/  RET.REL.NODEC R2 `(_ZN7cutlass13device_kernelINS_4gemm6kernel13GemmUniversalIN4cute5tupleIJiiiiEEENS1_10collective13CollectiveMmaINS1_35MainloopSm100TmaUmmaWarpSpecializedILi10ELi2ELi4ENS5_IJNS4_1CILi1EEESB_SB_EEEEENS5_IJNSA_ILi64EEENSA_ILi96EEESE_EEENS_6half_tENS5_IJlSB_lEEESH_SI_NS4_8TiledMMAINS4_8MMA_AtomIJNS4_20SM100_MMA_F16BF16_SSISH_SH_fLi64ELi96ELNS4_4UMMA5MajorE0ELSN_0ELNSM_7ScaleInE0ELSO_0EEEEEENS4_6LayoutISC_NS5_IJNSA_ILi0EEESS_SS_EEEEENS5_IJNS4_10UnderscoreESV_SV_EEEEENS4_13SM90_TMA_LOADENS4_14ComposedLayoutINS4_7SwizzleILi3ELi4ELi3EEENS4_18smem_ptr_flag_bitsILi16EEENSR_INS5_IJNSA_ILi8EEESE_EEENS5_IJSE_SB_EEEEEEEvNS4_8identityESY_S18_vS19_EENS_8epilogue10collective18CollectiveEpilogueINS1B_23Sm100TmaWarpSpecializedILi3ELi2ELi16ELb1ELb0EEEJSG_NS5_IJNSR_ISE_SB_EENSR_INSA_ILi32EEESB_EEEEESH_SI_SH_SI_NS1B_6fusion15FusionCallbacksIS1F_NS1K_17LinearCombinationISH_fSH_fLNS_15FloatRoundStyleE2EEESG_S1J_JEEENS4_5SM1004TMEM4LOAD26SM100_TMEM_LOAD_16dp256b4xESY_NSZ_INS10_ILi2ELi4ELi3EEES13_NSR_INS5_IJS14_S1H_EEENS5_IJS1H_SB_EEEEEEENS4_17SM75_U32x4_LDSM_NENS4_14SM90_TMA_STOREES1Y_NS4_17SM90_U32x4_STSM_NENS4_39AutoVectorizingCopyWithAssumedAlignmentILi128EEEEEEvvEEEEvNT_6ParamsE) ;  /* 0xffffff7802987950 */ /* 0x000fea0003c3ffff */
        .weak           $__internal_1_$__cuda_sm10x_tcgen05_guardrail_trap_phase_invalid_during_alloc
        .type           $__internal_1_$__cuda_sm10x_tcgen05_guardrail_trap_phase_invalid_during_alloc,@function
        .size           $__internal_1_$__cuda_sm10x_tcgen05_guardrail_trap_phase_invalid_during_alloc,($__internal_2_$__cuda_sm10x_tcgen05_guardrail_trap_unallocated_columns_being_dealloced - $__internal_1_$__cuda_sm10x_tcgen05_guardrail_trap_phase_invalid_during_alloc)
$__internal_1_$__cuda_sm10x_tcgen05_guardrail_trap_phase_invalid_during_alloc:
[----:B------:R-:W-:Y:S05]  /*85a0*/  BPT.TRAP 0x1 ;  /* 0x000000040000795c */ /* 0x000fea0000300000 */
[----:B------:R-:W-:-:S04]  /*85b0*/  MOV R3, 0x0 ;  /* 0x0000000000037802 */ /* 0x000fc80000000f00 */
[----:B------:R-:W-:Y:S05]  /*85c0*/  RET.REL.NODEC R2 `(_ZN7cutlass13device_kernelINS_4gemm6kernel13GemmUniversalIN4cute5tupleIJiiiiEEENS1_10collective13CollectiveMmaINS1_35MainloopSm100TmaUmmaWarpSpecializedILi10ELi2ELi4ENS5_IJNS4_1CILi1EEESB_SB_EEEEENS5_IJNSA_ILi64EEENSA_ILi96EEESE_EEENS_6half_tENS5_IJlSB_lEEESH_SI_NS4_8TiledMMAINS4_8MMA_AtomIJNS4_20SM100_MMA_F16BF16_SSISH_SH_fLi64ELi96ELNS4_4UMMA5MajorE0ELSN_0ELNSM_7ScaleInE0ELSO_0EEEEEENS4_6LayoutISC_NS5_IJNSA_ILi0EEESS_SS_EEEEENS5_IJNS4_10UnderscoreESV_SV_EEEEENS4_13SM90_TMA_LOADENS4_14ComposedLayoutINS4_7SwizzleILi3ELi4ELi3EEENS4_18smem_ptr_flag_bitsILi16EEENSR_INS5_IJNSA_ILi8EEESE_EEENS5_IJSE_SB_EEEEEEEvNS4_8identityESY_S18_vS19_EENS_8epilogue10collective18CollectiveEpilogueINS1B_23Sm100TmaWarpSpecializedILi3ELi2ELi16ELb1ELb0EEEJSG_NS5_IJNSR_ISE_SB_EENSR_INSA_ILi32EEESB_EEEEESH_SI_SH_SI_NS1B_6fusion15FusionCallbacksIS1F_NS1K_17LinearCombinationISH_fSH_fLNS_15FloatRoundStyleE2EEESG_S1J_JEEENS4_5SM1004TMEM4LOAD26SM100_TMEM_LOAD_16dp256b4xESY_NSZ_INS10_ILi2ELi4ELi3EEES13_NSR_INS5_IJS14_S1H_EEENS5_IJS1H_SB_EEEEEEENS4_17SM75_U32x4_LDSM_NENS4_14SM90_TMA_STOREES1Y_NS4_17SM90_U32x4_STSM_NENS4_39AutoVectorizingCopyWithAssumedAlignmentILi128EEEEEEvvEEEEvNT_6ParamsE) ;  /* 0xffffff78028c7950 */ /* 0x000fea0003c3ffff */
        .weak           $__internal_2_$__cuda_sm10x_tcgen05_guardrail_trap_unallocated_columns_being_dealloced
        .type           $__internal_2_$__cuda_sm10x_tcgen05_guardrail_trap_unallocated_columns_being_dealloced,@function
        .size           $__internal_2_$__cuda_sm10x_tcgen05_guardrail_trap_unallocated_columns_being_dealloced,(.L_x_182 - $__internal_2_$__cuda_sm10x_tcgen05_guardrail_trap_unallocated_columns_being_dealloced)
$__internal_2_$__cuda_sm10x_tcgen05_guardrail_trap_unallocated_columns_being_dealloced:
[----:B------:R-:W-:Y:S05]  /*85d0*/  BPT.TRAP 0x1 ;  /* 0x000000040000795c */ /* 0x000fea0000300000 */
[----:B------:R-:W-:-:S04]  /*85e0*/  HFMA2 R3, -RZ, RZ, 0, 0 ;  /* 0x00000000ff037431 */ /* 0x000fc800000001ff */
[----:B------:R-:W-:Y:S05]  /*85f0*/  RET.REL.NODEC R2 `(_ZN7cutlass13device_kernelINS_4gemm6kernel13GemmUniversalIN4cute5tupleIJiiiiEEENS1_10collective13CollectiveMmaINS1_35MainloopSm100TmaUmmaWarpSpecializedILi10ELi2ELi4ENS5_IJNS4_1CILi1EEESB_SB_EEEEENS5_IJNSA_ILi64EEENSA_ILi96EEESE_EEENS_6half_tENS5_IJlSB_lEEESH_SI_NS4_8TiledMMAINS4_8MMA_AtomIJNS4_20SM100_MMA_F16BF16_SSISH_SH_fLi64ELi96ELNS4_4UMMA5MajorE0ELSN_0ELNSM_7ScaleInE0ELSO_0EEEEEENS4_6LayoutISC_NS5_IJNSA_ILi0EEESS_SS_EEEEENS5_IJNS4_10UnderscoreESV_SV_EEEEENS4_13SM90_TMA_LOADENS4_14ComposedLayoutINS4_7SwizzleILi3ELi4ELi3EEENS4_18smem_ptr_flag_bitsILi16EEENSR_INS5_IJNSA_ILi8EEESE_EEENS5_IJSE_SB_EEEEEEEvNS4_8identityESY_S18_vS19_EENS_8epilogue10collective18CollectiveEpilogueINS1B_23Sm100TmaWarpSpecializedILi3ELi2ELi16ELb1ELb0EEEJSG_NS5_IJNSR_ISE_SB_EENSR_INSA_ILi32EEESB_EEEEESH_SI_SH_SI_NS1B_6fusion15FusionCallbacksIS1F_NS1K_17LinearCombinationISH_fSH_fLNS_15FloatRoundStyleE2EEESG_S1J_JEEENS4_5SM1004TMEM4LOAD26SM100_TMEM_LOAD_16dp256b4xESY_NSZ_INS10_ILi2ELi4ELi3EEES13_NSR_INS5_IJS14_S1H_EEENS5_IJS1H_SB_EEEEEEENS4_17SM75_U32x4_LDSM_NENS4_14SM90_TMA_STOREES1Y_NS4_17SM90_U32x4_STSM_NENS4_39AutoVectorizingCopyWithAssumedAlignmentILi128EEEEEEvvEEEEvNT_6ParamsE) ;  /* 0xffffff7802807950 */ /* 0x000fea0003c3ffff */
.L_x_181:
[----:B------:R-:W-:-:S00]  /*8600*/  BRA `(.L_x_181) ;  /* 0xfffffffc00fc7947 */ /* 0x000fc0000383ffff */
[----:B------:R-:W-:-:S00]  /*8610*/  NOP ;  /* 0x0000000000007918 */ /* 0x000fc00000000000 */
        /* <DEDUP_REMOVED lines=14> */
.L_x_182:


//--------------------- .nv.global.init           --------------------------
	.section	.nv.global.init,"aw",@progbits
.nv.global.init:
	.type		$str$27,@object
	.size		$str$27,($str$28 - $str$27)
$str$27:
        /*0000*/ 	.byte	0x28, 0x61, 0x64, 0x64, 0x72, 0x65, 0x73, 0x73, 0x20, 0x26, 0x20, 0x6d, 0x61, 0x73, 0x6b, 0x29
        /*0010*/ 	.byte	0x20, 0x3d, 0x3d, 0x20, 0x30, 0x00
	.type		$str$28,@object
	.size		$str$28,($str$26 - $str$28)
$str$28:
        /*0016*/ 	.byte	0x2f, 0x74, 0x6d, 0x70, 0x2f, 0x63, 0x75, 0x74, 0x6c, 0x61, 0x73, 0x73, 0x5f, 0x73, 0x77, 0x65
        /*0026*/ 	.byte	0x65, 0x70, 0x5f, 0x73, 0x72, 0x63, 0x2f, 0x69, 0x6e, 0x63, 0x6c, 0x75, 0x64, 0x65, 0x2f, 0x63
        /*0036*/ 	.byte	0x75, 0x74, 0x65, 0x2f, 0x70, 0x6f, 0x69, 0x6e, 0x74, 0x65, 0x72, 0x5f, 0x66, 0x6c, 0x61, 0x67
        /*0046*/ 	.byte	0x67, 0x65, 0x64, 0x2e, 0x68, 0x70, 0x70, 0x00
	.type		$str$26,@object
	.size		$str$26,($str$25 - $str$26)
$str$26:
        /*004e*/ 	.byte	0x2f, 0x74, 0x6d, 0x70, 0x2f, 0x63, 0x75, 0x74, 0x6c, 0x61, 0x73, 0x73, 0x5f, 0x73, 0x77, 0x65
        /*005e*/ 	.byte	0x65, 0x70, 0x5f, 0x73, 0x72, 0x63, 0x2f, 0x69, 0x6e, 0x63, 0x6c, 0x75, 0x64, 0x65, 0x2f, 0x63
        /*006e*/ 	.byte	0x75, 0x74, 0x65, 0x2f, 0x61, 0x74, 0x6f, 0x6d, 0x2f, 0x63, 0x6f, 0x70, 0x79, 0x5f, 0x74, 0x72
        /*007e*/ 	.byte	0x61, 0x69, 0x74, 0x73, 0x5f, 0x73, 0x6d, 0x31, 0x30, 0x30, 0x2e, 0x68, 0x70, 0x70, 0x00
	.type		$str$25,@object
	.size		$str$25,(__unnamed_1 - $str$25)
$str$25:
        /*008d*/ 	.byte	0x28, 0x28, 0x75, 0x69, 0x6e, 0x74, 0x33, 0x32, 0x5f, 0x74, 0x28, 0x74, 0x68, 0x72, 0x65, 0x61
        /*009d*/ 	.byte	0x64, 0x49, 0x64, 0x78, 0x2e, 0x78, 0x29, 0x20, 0x2f, 0x20, 0x33, 0x32, 0x29, 0x20, 0x25, 0x20
        /*00ad*/ 	.byte	0x34, 0x29, 0x20, 0x3d, 0x3d, 0x20, 0x28, 0x28, 0x28, 0x74, 0x6d, 0x65, 0x6d, 0x5f, 0x61, 0x64
        /*00bd*/ 	.byte	0x64, 0x72, 0x20, 0x3e, 0x3e, 0x20, 0x31, 0x36, 0x29, 0x20, 0x2f, 0x20, 0x33, 0x32, 0x29, 0x20
        /*00cd*/ 	.byte	0x25, 0x20, 0x34, 0x29, 0x00
	.type		__unnamed_1,@object
	.size		__unnamed_1,(__unnamed_2 - __unnamed_1)
__unnamed_1:
        /*00d2*/ 	.byte	0x61, 0x75, 0x74, 0x6f, 0x20, 0x63, 0x75, 0x74, 0x65, 0x3a, 0x3a, 0x61, 0x73, 0x5f, 0x70, 0x6f
        /* <DEDUP_REMOVED lines=24> */
        /*0262*/ 	.byte	0x3e, 0x3e, 0x3e, 0x5d, 0x00
	.type		__unnamed_2,@object
	.size		__unnamed_2,(.L_2 - __unnamed_2)
__unnamed_2:
        /* <DEDUP_REMOVED lines=46> */
.L_2:


//--------------------- .nv.shared._ZN7cutlass13device_kernelINS_4gemm6kernel13GemmUniversalIN4cute5tupleIJiiiiEEENS1_10collective13CollectiveMmaINS1_35MainloopSm100TmaUmmaWarpSpecializedILi10ELi2ELi4ENS5_IJNS4_1CILi1EEESB_SB_EEEEENS5_IJNSA_ILi64EEENSA_ILi96EEESE_EEENS_6half_tENS5_IJlSB_lEEESH_SI_NS4_8TiledMMAINS4_8MMA_AtomIJNS4_20SM100_MMA_F16BF16_SSISH_SH_fLi64ELi96ELNS4_4UMMA5MajorE0ELSN_0ELNSM_7ScaleInE0ELSO_0EEEEEENS4_6LayoutISC_NS5_IJNSA_ILi0EEESS_SS_EEEEENS5_IJNS4_10UnderscoreESV_SV_EEEEENS4_13SM90_TMA_LOADENS4_14ComposedLayoutINS4_7SwizzleILi3ELi4ELi3EEENS4_18smem_ptr_flag_bitsILi16EEENSR_INS5_IJNSA_ILi8EEESE_EEENS5_IJSE_SB_EEEEEEEvNS4_8identityESY_S18_vS19_EENS_8epilogue10collective18CollectiveEpilogueINS1B_23Sm100TmaWarpSpecializedILi3ELi2ELi16ELb1ELb0EEEJSG_NS5_IJNSR_ISE_SB_EENSR_INSA_ILi32EEESB_EEEEESH_SI_SH_SI_NS1B_6fusion15FusionCallbacksIS1F_NS1K_17LinearCombinationISH_fSH_fLNS_15FloatRoundStyleE2EEESG_S1J_JEEENS4_5SM1004TMEM4LOAD26SM100_TMEM_LOAD_16dp256b4xESY_NSZ_INS10_ILi2ELi4ELi3EEES13_NSR_INS5_IJS14_S1H_EEENS5_IJS1H_SB_EEEEEEENS4_17SM75_U32x4_LDSM_NENS4_14SM90_TMA_STOREES1Y_NS4_17SM90_U32x4_STSM_NENS4_39AutoVectorizingCopyWithAssumedAlignmentILi128EEEEEEvvEEEEvNT_6ParamsE --------------------------
	.section	.nv.shared._ZN7cutlass13device_kernelINS_4gemm6kernel13GemmUniversalIN4cute5tupleIJiiiiEEENS1_10collective13CollectiveMmaINS1_35MainloopSm100TmaUmmaWarpSpecializedILi10ELi2ELi4ENS5_IJNS4_1CILi1EEESB_SB_EEEEENS5_IJNSA_ILi64EEENSA_ILi96EEESE_EEENS_6half_tENS5_IJlSB_lEEESH_SI_NS4_8TiledMMAINS4_8MMA_AtomIJNS4_20SM100_MMA_F16BF16_SSISH_SH_fLi64ELi96ELNS4_4UMMA5MajorE0ELSN_0ELNSM_7ScaleInE0ELSO_0EEEEEENS4_6LayoutISC_NS5_IJNSA_ILi0EEESS_SS_EEEEENS5_IJNS4_10UnderscoreESV_SV_EEEEENS4_13SM90_TMA_LOADENS4_14ComposedLayoutINS4_7SwizzleILi3ELi4ELi3EEENS4_18smem_ptr_flag_bitsILi16EEENSR_INS5_IJNSA_ILi8EEESE_EEENS5_IJSE_SB_EEEEEEEvNS4_8identityESY_S18_vS19_EENS_8epilogue10collective18CollectiveEpilogueINS1B_23Sm100TmaWarpSpecializedILi3ELi2ELi16ELb1ELb0EEEJSG_NS5_IJNSR_ISE_SB_EENSR_INSA_ILi32EEESB_EEEEESH_SI_SH_SI_NS1B_6fusion15FusionCallbacksIS1F_NS1K_17LinearCombinationISH_fSH_fLNS_15FloatRoundStyleE2EEESG_S1J_JEEENS4_5SM1004TMEM4LOAD26SM100_TMEM_LOAD_16dp256b4xESY_NSZ_INS10_ILi2ELi4ELi3EEES13_NSR_INS5_IJS14_S1H_EEENS5_IJS1H_SB_EEEEEEENS4_17SM75_U32x4_LDSM_NENS4_14SM90_TMA_STOREES1Y_NS4_17SM90_U32x4_STSM_NENS4_39AutoVectorizingCopyWithAssumedAlignmentILi128EEEEEEvvEEEEvNT_6ParamsE,"aw",@nobits
	.sectionflags	@""
	.align	16
	.zero		1024


//--------------------- .nv.shared.reserved.0     --------------------------
	.section	.nv.shared.reserved.0,"aw",@nobits
	.weak		__nv_reservedSMEM_offset_0_alias
	.size		__nv_reservedSMEM_offset_0_alias, 0, 64
	.other		__nv_reservedSMEM_offset_0_alias,@"STO_CUDA_RESERVED_SHARED STV_DEFAULT"
__nv_reservedSMEM_offset_0_alias:
	.zero		0
.nv.shared.reserved.0:
	.zero		64
	.weak		__nv_reservedSMEM_tcgen05_partition
	.type		__nv_reservedSMEM_tcgen05_partition,@object
	.size		__nv_reservedSMEM_tcgen05_partition,(.L_0 - __nv_reservedSMEM_tcgen05_partition)
__nv_reservedSMEM_tcgen05_partition:
	.zero		32
.L_0:


//--------------------- .nv.global                --------------------------
	.section	.nv.global,"aw",@nobits
.nv.global:
	.type		_ZN40_INTERNAL_1f9222eb_4_k_cu_842aa596_140494cute1_E,@object
	.size		_ZN40_INTERNAL_1f9222eb_4_k_cu_842aa596_140494cute1_E,(_ZN40_INTERNAL_1f9222eb_4_k_cu_842aa596_140494cuda3std3__45__cpo6cbeginE - _ZN40_INTERNAL_1f9222eb_4_k_cu_842aa596_140494cute1_E)
_ZN40_INTERNAL_1f9222eb_4_k_cu_842aa596_140494cute1_E:
	.zero		1
	.type		_ZN40_INTERNAL_1f9222eb_4_k_cu_842aa596_140494cuda3std3__45__cpo6cbeginE,@object
	.size		_ZN40_INTERNAL_1f9222eb_4_k_cu_842aa596_140494cuda3std3__45__cpo6cbeginE,(_ZN40_INTERNAL_1f9222eb_4_k_cu_842aa596_140494cuda3std3__48in_placeE - _ZN40_INTERNAL_1f9222eb_4_k_cu_842aa596_140494cuda3std3__45__cpo6cbeginE)
_ZN40_INTERNAL_1f9222eb_4_k_cu_842aa596_140494cuda3std3__45__cpo6cbeginE:
	.zero		1
	.type		_ZN40_INTERNAL_1f9222eb_4_k_cu_842aa596_140494cuda3std3__48in_placeE,@object
	.size		_ZN40_INTERNAL_1f9222eb_4_k_cu_842aa596_140494cuda3std3__48in_placeE,(_ZN40_INTERNAL_1f9222eb_4_k_cu_842aa596_140494cuda3std6ranges3__45__cpo9iter_moveE - _ZN40_INTERNAL_1f9222eb_4_k_cu_842aa596_140494cuda3std3__48in_placeE)
_ZN40_INTERNAL_1f9222eb_4_k_cu_842aa596_140494cuda3std3__48in_placeE:
	.zero		1
	.type		_ZN40_INTERNAL_1f9222eb_4_k_cu_842aa596_140494cuda3std6ranges3__45__cpo9iter_moveE,@object
	.size		_ZN40_INTERNAL_1f9222eb_4_k_cu_842aa596_140494cuda3std6ranges3__45__cpo9iter_moveE,(_ZN40_INTERNAL_1f9222eb_4_k_cu_842aa596_140494cuda3std3__45__cpo5beginE - _ZN40_INTERNAL_1f9222eb_4_k_cu_842aa596_140494cuda3std6ranges3__45__cpo9iter_moveE)
_ZN40_INTERNAL_1f9222eb_4_k_cu_842aa596_140494cuda3std6ranges3__45__cpo9iter_moveE:
	.zero		1
	.type		_ZN40_INTERNAL_1f9222eb_4_k_cu_842aa596_140494cuda3std3__45__cpo5beginE,@object
	.size		_ZN40_INTERNAL_1f9222eb_4_k_cu_842aa596_140494cuda3std3__45__cpo5beginE,(_ZN40_INTERNAL_1f9222eb_4_k_cu_842aa596_140494cuda3std3__442_GLOBAL__N__1f9222eb_4_k_cu_842aa596_140496ignoreE - _ZN40_INTERNAL_1f9222eb_4_k_cu_842aa596_140494cuda3std3__45__cpo5beginE)
_ZN40_INTERNAL_1f9222eb_4_k_cu_842aa596_140494cuda3std3__45__cpo5beginE:
	.zero		1
	.type		_ZN40_INTERNAL_1f9222eb_4_k_cu_842aa596_140494cuda3std3__442_GLOBAL__N__1f9222eb_4_k_cu_842aa596_140496ignoreE,@object
	.size		_ZN40_INTERNAL_1f9222eb_4_k_cu_842aa596_140494cuda3std3__442_GLOBAL__N__1f9222eb_4_k_cu_842aa596_140496ignoreE,(_ZN40_INTERNAL_1f9222eb_4_k_cu_842aa596_140494cute7productE - _ZN40_INTERNAL_1f9222eb_4_k_cu_842aa596_140494cuda3std3__442_GLOBAL__N__1f9222eb_4_k_cu_842aa596_140496ignoreE)
_ZN40_INTERNAL_1f9222eb_4_k_cu_842aa596_140494cuda3std3__442_GLOBAL__N__1f9222eb_4_k_cu_842aa596_140496ignoreE:
	.zero		1
	.type		_ZN40_INTERNAL_1f9222eb_4_k_cu_842aa596_140494cute7productE,@object
	.size		_ZN40_INTERNAL_1f9222eb_4_k_cu_842aa596_140494cute7productE,(_ZN40_INTERNAL_1f9222eb_4_k_cu_842aa596_140494cuda3std3__45__cpo3endE - _ZN40_INTERNAL_1f9222eb_4_k_cu_842aa596_140494cute7productE)
_ZN40_INTERNAL_1f9222eb_4_k_cu_842aa596_140494cute7productE:
	.zero		1
	.type		_ZN40_INTERNAL_1f9222eb_4_k_cu_842aa596_140494cuda3std3__45__cpo3endE,@object
	.size		_ZN40_INTERNAL_1f9222eb_4_k_cu_842aa596_140494cuda3std3__45__cpo3endE,(_ZN40_INTERNAL_1f9222eb_4_k_cu_842aa596_140494cuda3std3__419piecewise_constructE - _ZN40_INTERNAL_1f9222eb_4_k_cu_842aa596_140494cuda3std3__45__cpo3endE)
_ZN40_INTERNAL_1f9222eb_4_k_cu_842aa596_140494cuda3std3__45__cpo3endE:
	.zero		1
	.type		_ZN40_INTERNAL_1f9222eb_4_k_cu_842aa596_140494cuda3std3__419piecewise_constructE,@object
	.size		_ZN40_INTERNAL_1f9222eb_4_k_cu_842aa596_140494cuda3std3__419piecewise_constructE,(_ZN40_INTERNAL_1f9222eb_4_k_cu_842aa596_140494cuda3std3__45__cpo4cendE - _ZN40_INTERNAL_1f9222eb_4_k_cu_842aa596_140494cuda3std3__419piecewise_constructE)
_ZN40_INTERNAL_1f9222eb_4_k_cu_842aa596_140494cuda3std3__419piecewise_constructE:
	.zero		1
	.type		_ZN40_INTERNAL_1f9222eb_4_k_cu_842aa596_140494cuda3std3__45__cpo4cendE,@object
	.size		_ZN40_INTERNAL_1f9222eb_4_k_cu_842aa596_140494cuda3std3__45__cpo4cendE,(_ZN40_INTERNAL_1f9222eb_4_k_cu_842aa596_140494cuda3std6ranges3__45__cpo4swapE - _ZN40_INTERNAL_1f9222eb_4_k_cu_842aa596_140494cuda3std3__45__cpo4cendE)
_ZN40_INTERNAL_1f9222eb_4_k_cu_842aa596_140494cuda3std3__45__cpo4cendE:
	.zero		1
	.type		_ZN40_INTERNAL_1f9222eb_4_k_cu_842aa596_140494cuda3std6ranges3__45__cpo4swapE,@object
	.size		_ZN40_INTERNAL_1f9222eb_4_k_cu_842aa596_140494cuda3std6ranges3__45__cpo4swapE,(.L_10 - _ZN40_INTERNAL_1f9222eb_4_k_cu_842aa596_140494cuda3std6ranges3__45__cpo4swapE)
_ZN40_INTERNAL_1f9222eb_4_k_cu_842aa596_140494cuda3std6ranges3__45__cpo4swapE:
	.zero		1
.L_10:


//--------------------- .nv.constant0._ZN7cutlass13device_kernelINS_4gemm6kernel13GemmUniversalIN4cute5tupleIJiiiiEEENS1_10collective13CollectiveMmaINS1_35MainloopSm100TmaUmmaWarpSpecializedILi10ELi2ELi4ENS5_IJNS4_1CILi1EEESB_SB_EEEEENS5_IJNSA_ILi64EEENSA_ILi96EEESE_EEENS_6half_tENS5_IJlSB_lEEESH_SI_NS4_8TiledMMAINS4_8MMA_AtomIJNS4_20SM100_MMA_F16BF16_SSISH_SH_fLi64ELi96ELNS4_4UMMA5MajorE0ELSN_0ELNSM_7ScaleInE0ELSO_0EEEEEENS4_6LayoutISC_NS5_IJNSA_ILi0EEESS_SS_EEEEENS5_IJNS4_10UnderscoreESV_SV_EEEEENS4_13SM90_TMA_LOADENS4_14ComposedLayoutINS4_7SwizzleILi3ELi4ELi3EEENS4_18smem_ptr_flag_bitsILi16EEENSR_INS5_IJNSA_ILi8EEESE_EEENS5_IJSE_SB_EEEEEEEvNS4_8identityESY_S18_vS19_EENS_8epilogue10collective18CollectiveEpilogueINS1B_23Sm100TmaWarpSpecializedILi3ELi2ELi16ELb1ELb0EEEJSG_NS5_IJNSR_ISE_SB_EENSR_INSA_ILi32EEESB_EEEEESH_SI_SH_SI_NS1B_6fusion15FusionCallbacksIS1F_NS1K_17LinearCombinationISH_fSH_fLNS_15FloatRoundStyleE2EEESG_S1J_JEEENS4_5SM1004TMEM4LOAD26SM100_TMEM_LOAD_16dp256b4xESY_NSZ_INS10_ILi2ELi4ELi3EEES13_NSR_INS5_IJS14_S1H_EEENS5_IJS1H_SB_EEEEEEENS4_17SM75_U32x4_LDSM_NENS4_14SM90_TMA_STOREES1Y_NS4_17SM90_U32x4_STSM_NENS4_39AutoVectorizingCopyWithAssumedAlignmentILi128EEEEEEvvEEEEvNT_6ParamsE --------------------------
	.section	.nv.constant0._ZN7cutlass13device_kernelINS_4gemm6kernel13GemmUniversalIN4cute5tupleIJiiiiEEENS1_10collective13CollectiveMmaINS1_35MainloopSm100TmaUmmaWarpSpecializedILi10ELi2ELi4ENS5_IJNS4_1CILi1EEESB_SB_EEEEENS5_IJNSA_ILi64EEENSA_ILi96EEESE_EEENS_6half_tENS5_IJlSB_lEEESH_SI_NS4_8TiledMMAINS4_8MMA_AtomIJNS4_20SM100_MMA_F16BF16_SSISH_SH_fLi64ELi96ELNS4_4UMMA5MajorE0ELSN_0ELNSM_7ScaleInE0ELSO_0EEEEEENS4_6LayoutISC_NS5_IJNSA_ILi0EEESS_SS_EEEEENS5_IJNS4_10UnderscoreESV_SV_EEEEENS4_13SM90_TMA_LOADENS4_14ComposedLayoutINS4_7SwizzleILi3ELi4ELi3EEENS4_18smem_ptr_flag_bitsILi16EEENSR_INS5_IJNSA_ILi8EEESE_EEENS5_IJSE_SB_EEEEEEEvNS4_8identityESY_S18_vS19_EENS_8epilogue10collective18CollectiveEpilogueINS1B_23Sm100TmaWarpSpecializedILi3ELi2ELi16ELb1ELb0EEEJSG_NS5_IJNSR_ISE_SB_EENSR_INSA_ILi32EEESB_EEEEESH_SI_SH_SI_NS1B_6fusion15FusionCallbacksIS1F_NS1K_17LinearCombinationISH_fSH_fLNS_15FloatRoundStyleE2EEESG_S1J_JEEENS4_5SM1004TMEM4LOAD26SM100_TMEM_LOAD_16dp256b4xESY_NSZ_INS10_ILi2ELi4ELi3EEES13_NSR_INS5_IJS14_S1H_EEENS5_IJS1H_SB_EEEEEEENS4_17SM75_U32x4_LDSM_NENS4_14SM90_TMA_STOREES1Y_NS4_17SM90_U32x4_STSM_NENS4_39AutoVectorizingCopyWithAssumedAlignmentILi128EEEEEEvvEEEEvNT_6ParamsE,"a",@progbits
	.sectionflags	@""
	.align	4
.nv.constant0._ZN7cutlass13device_kernelINS_4gemm6kernel13GemmUniversalIN4cute5tupleIJiiiiEEENS1_10collective13CollectiveMmaINS1_35MainloopSm100TmaUmmaWarpSpecializedILi10ELi2ELi4ENS5_IJNS4_1CILi1EEESB_SB_EEEEENS5_IJNSA_ILi64EEENSA_ILi96EEESE_EEENS_6half_tENS5_IJlSB_lEEESH_SI_NS4_8TiledMMAINS4_8MMA_AtomIJNS4_20SM100_MMA_F16BF16_SSISH_SH_fLi64ELi96ELNS4_4UMMA5MajorE0ELSN_0ELNSM_7ScaleInE0ELSO_0EEEEEENS4_6LayoutISC_NS5_IJNSA_ILi0EEESS_SS_EEEEENS5_IJNS4_10UnderscoreESV_SV_EEEEENS4_13SM90_TMA_LOADENS4_14ComposedLayoutINS4_7SwizzleILi3ELi4ELi3EEENS4_18smem_ptr_flag_bitsILi16EEENSR_INS5_IJNSA_ILi8EEESE_EEENS5_IJSE_SB_EEEEEEEvNS4_8identityESY_S18_vS19_EENS_8epilogue10collective18CollectiveEpilogueINS1B_23Sm100TmaWarpSpecializedILi3ELi2ELi16ELb1ELb0EEEJSG_NS5_IJNSR_ISE_SB_EENSR_INSA_ILi32EEESB_EEEEESH_SI_SH_SI_NS1B_6fusion15FusionCallbacksIS1F_NS1K_17LinearCombinationISH_fSH_fLNS_15FloatRoundStyleE2EEESG_S1J_JEEENS4_5SM1004TMEM4LOAD26SM100_TMEM_LOAD_16dp256b4xESY_NSZ_INS10_ILi2ELi4ELi3EEES13_NSR_INS5_IJS14_S1H_EEENS5_IJS1H_SB_EEEEEEENS4_17SM75_U32x4_LDSM_NENS4_14SM90_TMA_STOREES1Y_NS4_17SM90_U32x4_STSM_NENS4_39AutoVectorizingCopyWithAssumedAlignmentILi128EEEEEEvvEEEEvNT_6ParamsE:
	.zero		2944


//--------------------- SYMBOLS --------------------------

	.type		.nv.reservedSmem.offset0,@object
	.size		.nv.reservedSmem.offset0,0x4
	.type		.nv.reservedSmem.cap,@object
	.size		.nv.reservedSmem.cap,0x4
	.type		__assertfail,@function
